//
// Generated by NVIDIA NVVM Compiler
//
// Compiler Build ID: CL-36424714
// Cuda compilation tools, release 13.0, V13.0.88
// Based on NVVM 20.0.0
//

.version 9.0
.target sm_100
.address_size 64

	// .globl	_Z25gpu_ref_optimized_threadsPiS_S_S_S_S_PjS0_S0_S_S_S_S_S_S_S_S_S_S_S_S_

.visible .entry _Z25gpu_ref_optimized_threadsPiS_S_S_S_S_PjS0_S0_S_S_S_S_S_S_S_S_S_S_S_S_(
	.param .u64 .ptr .align 1 _Z25gpu_ref_optimized_threadsPiS_S_S_S_S_PjS0_S0_S_S_S_S_S_S_S_S_S_S_S_S__param_0,
	.param .u64 .ptr .align 1 _Z25gpu_ref_optimized_threadsPiS_S_S_S_S_PjS0_S0_S_S_S_S_S_S_S_S_S_S_S_S__param_1,
	.param .u64 .ptr .align 1 _Z25gpu_ref_optimized_threadsPiS_S_S_S_S_PjS0_S0_S_S_S_S_S_S_S_S_S_S_S_S__param_2,
	.param .u64 .ptr .align 1 _Z25gpu_ref_optimized_threadsPiS_S_S_S_S_PjS0_S0_S_S_S_S_S_S_S_S_S_S_S_S__param_3,
	.param .u64 .ptr .align 1 _Z25gpu_ref_optimized_threadsPiS_S_S_S_S_PjS0_S0_S_S_S_S_S_S_S_S_S_S_S_S__param_4,
	.param .u64 .ptr .align 1 _Z25gpu_ref_optimized_threadsPiS_S_S_S_S_PjS0_S0_S_S_S_S_S_S_S_S_S_S_S_S__param_5,
	.param .u64 .ptr .align 1 _Z25gpu_ref_optimized_threadsPiS_S_S_S_S_PjS0_S0_S_S_S_S_S_S_S_S_S_S_S_S__param_6,
	.param .u64 .ptr .align 1 _Z25gpu_ref_optimized_threadsPiS_S_S_S_S_PjS0_S0_S_S_S_S_S_S_S_S_S_S_S_S__param_7,
	.param .u64 .ptr .align 1 _Z25gpu_ref_optimized_threadsPiS_S_S_S_S_PjS0_S0_S_S_S_S_S_S_S_S_S_S_S_S__param_8,
	.param .u64 .ptr .align 1 _Z25gpu_ref_optimized_threadsPiS_S_S_S_S_PjS0_S0_S_S_S_S_S_S_S_S_S_S_S_S__param_9,
	.param .u64 .ptr .align 1 _Z25gpu_ref_optimized_threadsPiS_S_S_S_S_PjS0_S0_S_S_S_S_S_S_S_S_S_S_S_S__param_10,
	.param .u64 .ptr .align 1 _Z25gpu_ref_optimized_threadsPiS_S_S_S_S_PjS0_S0_S_S_S_S_S_S_S_S_S_S_S_S__param_11,
	.param .u64 .ptr .align 1 _Z25gpu_ref_optimized_threadsPiS_S_S_S_S_PjS0_S0_S_S_S_S_S_S_S_S_S_S_S_S__param_12,
	.param .u64 .ptr .align 1 _Z25gpu_ref_optimized_threadsPiS_S_S_S_S_PjS0_S0_S_S_S_S_S_S_S_S_S_S_S_S__param_13,
	.param .u64 .ptr .align 1 _Z25gpu_ref_optimized_threadsPiS_S_S_S_S_PjS0_S0_S_S_S_S_S_S_S_S_S_S_S_S__param_14,
	.param .u64 .ptr .align 1 _Z25gpu_ref_optimized_threadsPiS_S_S_S_S_PjS0_S0_S_S_S_S_S_S_S_S_S_S_S_S__param_15,
	.param .u64 .ptr .align 1 _Z25gpu_ref_optimized_threadsPiS_S_S_S_S_PjS0_S0_S_S_S_S_S_S_S_S_S_S_S_S__param_16,
	.param .u64 .ptr .align 1 _Z25gpu_ref_optimized_threadsPiS_S_S_S_S_PjS0_S0_S_S_S_S_S_S_S_S_S_S_S_S__param_17,
	.param .u64 .ptr .align 1 _Z25gpu_ref_optimized_threadsPiS_S_S_S_S_PjS0_S0_S_S_S_S_S_S_S_S_S_S_S_S__param_18,
	.param .u64 .ptr .align 1 _Z25gpu_ref_optimized_threadsPiS_S_S_S_S_PjS0_S0_S_S_S_S_S_S_S_S_S_S_S_S__param_19,
	.param .u64 .ptr .align 1 _Z25gpu_ref_optimized_threadsPiS_S_S_S_S_PjS0_S0_S_S_S_S_S_S_S_S_S_S_S_S__param_20
)
{
	.reg .pred 	%p<368>;
	.reg .b16 	%rs<20>;
	.reg .b32 	%r<837>;
	.reg .b64 	%rd<306>;

	ld.param.u64 	%rd59, [_Z25gpu_ref_optimized_threadsPiS_S_S_S_S_PjS0_S0_S_S_S_S_S_S_S_S_S_S_S_S__param_0];
	ld.param.u64 	%rd60, [_Z25gpu_ref_optimized_threadsPiS_S_S_S_S_PjS0_S0_S_S_S_S_S_S_S_S_S_S_S_S__param_1];
	ld.param.u64 	%rd61, [_Z25gpu_ref_optimized_threadsPiS_S_S_S_S_PjS0_S0_S_S_S_S_S_S_S_S_S_S_S_S__param_2];
	ld.param.u64 	%rd62, [_Z25gpu_ref_optimized_threadsPiS_S_S_S_S_PjS0_S0_S_S_S_S_S_S_S_S_S_S_S_S__param_4];
	ld.param.u64 	%rd63, [_Z25gpu_ref_optimized_threadsPiS_S_S_S_S_PjS0_S0_S_S_S_S_S_S_S_S_S_S_S_S__param_5];
	ld.param.u64 	%rd64, [_Z25gpu_ref_optimized_threadsPiS_S_S_S_S_PjS0_S0_S_S_S_S_S_S_S_S_S_S_S_S__param_7];
	ld.param.u64 	%rd65, [_Z25gpu_ref_optimized_threadsPiS_S_S_S_S_PjS0_S0_S_S_S_S_S_S_S_S_S_S_S_S__param_9];
	ld.param.u64 	%rd66, [_Z25gpu_ref_optimized_threadsPiS_S_S_S_S_PjS0_S0_S_S_S_S_S_S_S_S_S_S_S_S__param_10];
	ld.param.u64 	%rd67, [_Z25gpu_ref_optimized_threadsPiS_S_S_S_S_PjS0_S0_S_S_S_S_S_S_S_S_S_S_S_S__param_11];
	ld.param.u64 	%rd68, [_Z25gpu_ref_optimized_threadsPiS_S_S_S_S_PjS0_S0_S_S_S_S_S_S_S_S_S_S_S_S__param_12];
	ld.param.u64 	%rd69, [_Z25gpu_ref_optimized_threadsPiS_S_S_S_S_PjS0_S0_S_S_S_S_S_S_S_S_S_S_S_S__param_13];
	ld.param.u64 	%rd70, [_Z25gpu_ref_optimized_threadsPiS_S_S_S_S_PjS0_S0_S_S_S_S_S_S_S_S_S_S_S_S__param_14];
	ld.param.u64 	%rd71, [_Z25gpu_ref_optimized_threadsPiS_S_S_S_S_PjS0_S0_S_S_S_S_S_S_S_S_S_S_S_S__param_15];
	ld.param.u64 	%rd72, [_Z25gpu_ref_optimized_threadsPiS_S_S_S_S_PjS0_S0_S_S_S_S_S_S_S_S_S_S_S_S__param_16];
	ld.param.u64 	%rd73, [_Z25gpu_ref_optimized_threadsPiS_S_S_S_S_PjS0_S0_S_S_S_S_S_S_S_S_S_S_S_S__param_19];
	cvta.to.global.u64 	%rd1, %rd61;
	cvta.to.global.u64 	%rd2, %rd70;
	cvta.to.global.u64 	%rd3, %rd59;
	cvta.to.global.u64 	%rd4, %rd60;
	cvta.to.global.u64 	%rd5, %rd69;
	cvta.to.global.u64 	%rd6, %rd66;
	cvta.to.global.u64 	%rd7, %rd73;
	cvta.to.global.u64 	%rd8, %rd71;
	cvta.to.global.u64 	%rd9, %rd68;
	cvta.to.global.u64 	%rd10, %rd67;
	cvta.to.global.u64 	%rd11, %rd65;
	cvta.to.global.u64 	%rd12, %rd64;
	cvta.to.global.u64 	%rd13, %rd62;
	cvta.to.global.u64 	%rd14, %rd63;
	cvta.to.global.u64 	%rd74, %rd72;
	mov.u32 	%r278, %ntid.x;
	mov.u32 	%r279, %ctaid.x;
	mov.u32 	%r280, %tid.x;
	mad.lo.s32 	%r727, %r278, %r279, %r280;
	ld.global.u32 	%r2, [%rd74];
	ld.global.u32 	%r281, [%rd14];
	setp.ge.s32 	%p1, %r727, %r281;
	@%p1 bra 	$L__BB0_280;
	mul.lo.s32 	%r3, %r2, %r2;
$L__BB0_2:
	ld.param.u64 	%rd303, [_Z25gpu_ref_optimized_threadsPiS_S_S_S_S_PjS0_S0_S_S_S_S_S_S_S_S_S_S_S_S__param_6];
	mul.wide.s32 	%rd75, %r727, 4;
	add.s64 	%rd15, %rd13, %rd75;
	ld.global.u32 	%r5, [%rd15];
	cvta.to.global.u64 	%rd76, %rd303;
	add.s64 	%rd77, %rd76, %rd75;
	ld.global.u32 	%r832, [%rd77];
	ld.global.u32 	%r7, [%rd77+4];
	setp.ge.s32 	%p2, %r832, %r7;
	mov.b32 	%r750, 0;
	mov.u32 	%r778, %r750;
	mov.u32 	%r779, %r750;
	@%p2 bra 	$L__BB0_122;
	mul.lo.s32 	%r8, %r5, %r2;
	mul.wide.u32 	%rd78, %r5, 4;
	add.s64 	%rd16, %rd1, %rd78;
	mov.b32 	%r779, 0;
	mov.u32 	%r728, %r832;
	mov.u32 	%r778, %r779;
	mov.u32 	%r750, %r779;
$L__BB0_4:
	mul.wide.s32 	%rd79, %r728, 4;
	add.s64 	%rd80, %rd12, %rd79;
	ld.global.u32 	%r284, [%rd80];
	mul.wide.s32 	%rd81, %r284, 4;
	add.s64 	%rd82, %rd11, %rd81;
	ld.global.u32 	%r13, [%rd82];
	add.s64 	%rd17, %rd10, %rd81;
	ld.global.u32 	%r14, [%rd17];
	add.s64 	%rd83, %rd9, %rd81;
	ld.global.u32 	%r15, [%rd83];
	setp.ne.s32 	%p3, %r15, %r727;
	@%p3 bra 	$L__BB0_89;
	setp.lt.s32 	%p33, %r14, 1;
	@%p33 bra 	$L__BB0_40;
	and.b32  	%r16, %r14, 3;
	setp.lt.u32 	%p34, %r14, 4;
	mov.b32 	%r734, 0;
	@%p34 bra 	$L__BB0_13;
	and.b32  	%r734, %r14, 2147483644;
	mov.b32 	%r746, 0;
$L__BB0_8:
	add.s32 	%r328, %r746, %r13;
	mul.wide.s32 	%rd95, %r328, 4;
	add.s64 	%rd23, %rd6, %rd95;
	ld.global.u32 	%r49, [%rd23];
	setp.lt.s32 	%p35, %r49, 0;
	add.s64 	%rd24, %rd5, %rd95;
	@%p35 bra 	$L__BB0_64;
	setp.ne.s32 	%p36, %r49, %r5;
	@%p36 bra 	$L__BB0_61;
	ld.global.u32 	%r337, [%rd24];
	setp.lt.s32 	%p41, %r337, 2;
	@%p41 bra 	$L__BB0_64;
	ld.global.u32 	%r338, [%rd16];
	setp.eq.s32 	%p42, %r338, %r727;
	@%p42 bra 	$L__BB0_64;
	add.s32 	%r50, %r750, 1;
	mul.wide.s32 	%rd102, %r750, 4;
	add.s64 	%rd103, %rd3, %rd102;
	st.global.u32 	[%rd103], %r5;
	st.global.u32 	[%rd16], %r727;
	mov.u32 	%r750, %r50;
	bra.uni 	$L__BB0_64;
$L__BB0_13:
	setp.eq.s32 	%p68, %r16, 0;
	@%p68 bra 	$L__BB0_40;
	add.s32 	%r369, %r734, %r13;
	mul.wide.s32 	%rd128, %r369, 4;
	add.s64 	%rd18, %rd6, %rd128;
	ld.global.u32 	%r23, [%rd18];
	setp.lt.s32 	%p69, %r23, 0;
	add.s64 	%rd19, %rd5, %rd128;
	@%p69 bra 	$L__BB0_22;
	setp.eq.s32 	%p70, %r23, %r5;
	@%p70 bra 	$L__BB0_19;
	mul.wide.u32 	%rd129, %r23, 4;
	add.s64 	%rd20, %rd1, %rd129;
	ld.global.u32 	%r370, [%rd20];
	setp.eq.s32 	%p71, %r370, %r727;
	@%p71 bra 	$L__BB0_18;
	add.s32 	%r24, %r750, 1;
	mul.wide.s32 	%rd130, %r750, 4;
	add.s64 	%rd131, %rd3, %rd130;
	st.global.u32 	[%rd131], %r23;
	st.global.u32 	[%rd20], %r727;
	mov.u32 	%r750, %r24;
$L__BB0_18:
	add.s32 	%r371, %r23, %r8;
	mul.wide.s32 	%rd132, %r371, 4;
	add.s64 	%rd133, %rd2, %rd132;
	ld.global.u32 	%r372, [%rd133];
	add.s32 	%r374, %r372, 1;
	st.global.u32 	[%rd133], %r374;
	add.s64 	%rd134, %rd8, %rd132;
	ld.global.u32 	%r375, [%rd134];
	setp.eq.s32 	%p72, %r375, 1;
	setp.eq.s32 	%p73, %r375, %r374;
	or.pred  	%p74, %p72, %p73;
	selp.u32 	%r377, 1, 0, %p74;
	add.s32 	%r779, %r779, %r377;
	bra.uni 	$L__BB0_22;
$L__BB0_19:
	ld.global.u32 	%r378, [%rd19];
	setp.lt.s32 	%p75, %r378, 2;
	@%p75 bra 	$L__BB0_22;
	ld.global.u32 	%r379, [%rd16];
	setp.eq.s32 	%p76, %r379, %r727;
	@%p76 bra 	$L__BB0_22;
	add.s32 	%r27, %r750, 1;
	mul.wide.s32 	%rd135, %r750, 4;
	add.s64 	%rd136, %rd3, %rd135;
	st.global.u32 	[%rd136], %r5;
	st.global.u32 	[%rd16], %r727;
	mov.u32 	%r750, %r27;
$L__BB0_22:
	setp.eq.s32 	%p77, %r16, 1;
	@%p77 bra 	$L__BB0_40;
	ld.global.u32 	%r30, [%rd18+4];
	setp.lt.s32 	%p78, %r30, 0;
	@%p78 bra 	$L__BB0_31;
	setp.eq.s32 	%p79, %r30, %r5;
	@%p79 bra 	$L__BB0_28;
	mul.wide.u32 	%rd137, %r30, 4;
	add.s64 	%rd21, %rd1, %rd137;
	ld.global.u32 	%r380, [%rd21];
	setp.eq.s32 	%p80, %r380, %r727;
	@%p80 bra 	$L__BB0_27;
	add.s32 	%r31, %r750, 1;
	mul.wide.s32 	%rd138, %r750, 4;
	add.s64 	%rd139, %rd3, %rd138;
	st.global.u32 	[%rd139], %r30;
	st.global.u32 	[%rd21], %r727;
	mov.u32 	%r750, %r31;
$L__BB0_27:
	add.s32 	%r381, %r30, %r8;
	mul.wide.s32 	%rd140, %r381, 4;
	add.s64 	%rd141, %rd2, %rd140;
	ld.global.u32 	%r382, [%rd141];
	add.s32 	%r384, %r382, 1;
	st.global.u32 	[%rd141], %r384;
	add.s64 	%rd142, %rd8, %rd140;
	ld.global.u32 	%r385, [%rd142];
	setp.eq.s32 	%p81, %r385, 1;
	setp.eq.s32 	%p82, %r385, %r384;
	or.pred  	%p83, %p81, %p82;
	selp.u32 	%r387, 1, 0, %p83;
	add.s32 	%r779, %r779, %r387;
	bra.uni 	$L__BB0_31;
$L__BB0_28:
	ld.global.u32 	%r388, [%rd19+4];
	setp.lt.s32 	%p84, %r388, 2;
	@%p84 bra 	$L__BB0_31;
	ld.global.u32 	%r389, [%rd16];
	setp.eq.s32 	%p85, %r389, %r727;
	@%p85 bra 	$L__BB0_31;
	add.s32 	%r34, %r750, 1;
	mul.wide.s32 	%rd143, %r750, 4;
	add.s64 	%rd144, %rd3, %rd143;
	st.global.u32 	[%rd144], %r5;
	st.global.u32 	[%rd16], %r727;
	mov.u32 	%r750, %r34;
$L__BB0_31:
	setp.eq.s32 	%p86, %r16, 2;
	@%p86 bra 	$L__BB0_40;
	ld.global.u32 	%r37, [%rd18+8];
	setp.lt.s32 	%p87, %r37, 0;
	@%p87 bra 	$L__BB0_40;
	setp.eq.s32 	%p88, %r37, %r5;
	@%p88 bra 	$L__BB0_37;
	mul.wide.u32 	%rd145, %r37, 4;
	add.s64 	%rd22, %rd1, %rd145;
	ld.global.u32 	%r390, [%rd22];
	setp.eq.s32 	%p89, %r390, %r727;
	@%p89 bra 	$L__BB0_36;
	add.s32 	%r38, %r750, 1;
	mul.wide.s32 	%rd146, %r750, 4;
	add.s64 	%rd147, %rd3, %rd146;
	st.global.u32 	[%rd147], %r37;
	st.global.u32 	[%rd22], %r727;
	mov.u32 	%r750, %r38;
$L__BB0_36:
	add.s32 	%r391, %r37, %r8;
	mul.wide.s32 	%rd148, %r391, 4;
	add.s64 	%rd149, %rd2, %rd148;
	ld.global.u32 	%r392, [%rd149];
	add.s32 	%r394, %r392, 1;
	st.global.u32 	[%rd149], %r394;
	add.s64 	%rd150, %rd8, %rd148;
	ld.global.u32 	%r395, [%rd150];
	setp.eq.s32 	%p90, %r395, 1;
	setp.eq.s32 	%p91, %r395, %r394;
	or.pred  	%p92, %p90, %p91;
	selp.u32 	%r397, 1, 0, %p92;
	add.s32 	%r779, %r779, %r397;
	bra.uni 	$L__BB0_40;
$L__BB0_37:
	ld.global.u32 	%r398, [%rd19+8];
	setp.lt.s32 	%p93, %r398, 2;
	@%p93 bra 	$L__BB0_40;
	ld.global.u32 	%r399, [%rd16];
	setp.eq.s32 	%p94, %r399, %r727;
	@%p94 bra 	$L__BB0_40;
	add.s32 	%r41, %r750, 1;
	mul.wide.s32 	%rd151, %r750, 4;
	add.s64 	%rd152, %rd3, %rd151;
	st.global.u32 	[%rd152], %r5;
	st.global.u32 	[%rd16], %r727;
	mov.u32 	%r750, %r41;
$L__BB0_40:
	@%p33 bra 	$L__BB0_121;
	and.b32  	%r44, %r14, 3;
	setp.lt.u32 	%p96, %r14, 4;
	mov.b32 	%r770, 0;
	@%p96 bra 	$L__BB0_52;
	and.b32  	%r770, %r14, 2147483644;
	mov.b32 	%r761, 0;
$L__BB0_43:
	add.s32 	%r402, %r761, %r13;
	mul.wide.s32 	%rd153, %r402, 4;
	add.s64 	%rd29, %rd6, %rd153;
	ld.global.u32 	%r79, [%rd29];
	setp.eq.s32 	%p97, %r79, %r5;
	setp.lt.s32 	%p98, %r79, 1;
	or.pred  	%p99, %p97, %p98;
	@%p99 bra 	$L__BB0_45;
	add.s32 	%r403, %r79, %r8;
	mul.wide.s32 	%rd154, %r403, 4;
	add.s64 	%rd155, %rd2, %rd154;
	ld.global.u32 	%r404, [%rd155];
	add.s32 	%r405, %r404, -1;
	st.global.u32 	[%rd155], %r405;
$L__BB0_45:
	ld.global.u32 	%r80, [%rd29+4];
	setp.eq.s32 	%p100, %r80, %r5;
	setp.lt.s32 	%p101, %r80, 1;
	or.pred  	%p102, %p100, %p101;
	@%p102 bra 	$L__BB0_47;
	add.s32 	%r406, %r80, %r8;
	mul.wide.s32 	%rd156, %r406, 4;
	add.s64 	%rd157, %rd2, %rd156;
	ld.global.u32 	%r407, [%rd157];
	add.s32 	%r408, %r407, -1;
	st.global.u32 	[%rd157], %r408;
$L__BB0_47:
	ld.global.u32 	%r81, [%rd29+8];
	setp.eq.s32 	%p103, %r81, %r5;
	setp.lt.s32 	%p104, %r81, 1;
	or.pred  	%p105, %p103, %p104;
	@%p105 bra 	$L__BB0_49;
	add.s32 	%r409, %r81, %r8;
	mul.wide.s32 	%rd158, %r409, 4;
	add.s64 	%rd159, %rd2, %rd158;
	ld.global.u32 	%r410, [%rd159];
	add.s32 	%r411, %r410, -1;
	st.global.u32 	[%rd159], %r411;
$L__BB0_49:
	ld.global.u32 	%r82, [%rd29+12];
	setp.eq.s32 	%p106, %r82, %r5;
	setp.lt.s32 	%p107, %r82, 1;
	or.pred  	%p108, %p106, %p107;
	@%p108 bra 	$L__BB0_51;
	add.s32 	%r412, %r82, %r8;
	mul.wide.s32 	%rd160, %r412, 4;
	add.s64 	%rd161, %rd2, %rd160;
	ld.global.u32 	%r413, [%rd161];
	add.s32 	%r414, %r413, -1;
	st.global.u32 	[%rd161], %r414;
$L__BB0_51:
	add.s32 	%r761, %r761, 4;
	setp.eq.s32 	%p109, %r761, %r770;
	@%p109 bra 	$L__BB0_52;
	bra.uni 	$L__BB0_43;
$L__BB0_52:
	setp.eq.s32 	%p110, %r44, 0;
	@%p110 bra 	$L__BB0_121;
	add.s32 	%r415, %r770, %r13;
	mul.wide.s32 	%rd162, %r415, 4;
	add.s64 	%rd34, %rd6, %rd162;
	ld.global.u32 	%r109, [%rd34];
	setp.eq.s32 	%p111, %r109, %r5;
	setp.lt.s32 	%p112, %r109, 1;
	or.pred  	%p113, %p111, %p112;
	@%p113 bra 	$L__BB0_55;
	add.s32 	%r416, %r109, %r8;
	mul.wide.s32 	%rd163, %r416, 4;
	add.s64 	%rd164, %rd2, %rd163;
	ld.global.u32 	%r417, [%rd164];
	add.s32 	%r418, %r417, -1;
	st.global.u32 	[%rd164], %r418;
$L__BB0_55:
	setp.eq.s32 	%p114, %r44, 1;
	@%p114 bra 	$L__BB0_121;
	ld.global.u32 	%r110, [%rd34+4];
	setp.eq.s32 	%p115, %r110, %r5;
	setp.lt.s32 	%p116, %r110, 1;
	or.pred  	%p117, %p115, %p116;
	@%p117 bra 	$L__BB0_58;
	add.s32 	%r419, %r110, %r8;
	mul.wide.s32 	%rd165, %r419, 4;
	add.s64 	%rd166, %rd2, %rd165;
	ld.global.u32 	%r420, [%rd166];
	add.s32 	%r421, %r420, -1;
	st.global.u32 	[%rd166], %r421;
$L__BB0_58:
	setp.eq.s32 	%p118, %r44, 2;
	@%p118 bra 	$L__BB0_121;
	ld.global.u32 	%r111, [%rd34+8];
	setp.eq.s32 	%p119, %r111, %r5;
	setp.lt.s32 	%p120, %r111, 1;
	or.pred  	%p121, %p119, %p120;
	@%p121 bra 	$L__BB0_121;
	add.s32 	%r422, %r111, %r8;
	mul.wide.s32 	%rd167, %r422, 4;
	add.s64 	%rd168, %rd2, %rd167;
	ld.global.u32 	%r423, [%rd168];
	add.s32 	%r424, %r423, -1;
	st.global.u32 	[%rd168], %r424;
	bra.uni 	$L__BB0_121;
$L__BB0_61:
	mul.wide.u32 	%rd96, %r49, 4;
	add.s64 	%rd25, %rd1, %rd96;
	ld.global.u32 	%r329, [%rd25];
	setp.eq.s32 	%p37, %r329, %r727;
	@%p37 bra 	$L__BB0_63;
	add.s32 	%r51, %r750, 1;
	mul.wide.s32 	%rd97, %r750, 4;
	add.s64 	%rd98, %rd3, %rd97;
	st.global.u32 	[%rd98], %r49;
	st.global.u32 	[%rd25], %r727;
	mov.u32 	%r750, %r51;
$L__BB0_63:
	add.s32 	%r330, %r49, %r8;
	mul.wide.s32 	%rd99, %r330, 4;
	add.s64 	%rd100, %rd2, %rd99;
	ld.global.u32 	%r331, [%rd100];
	add.s32 	%r333, %r331, 1;
	st.global.u32 	[%rd100], %r333;
	add.s64 	%rd101, %rd8, %rd99;
	ld.global.u32 	%r334, [%rd101];
	setp.eq.s32 	%p38, %r334, 1;
	setp.eq.s32 	%p39, %r334, %r333;
	or.pred  	%p40, %p38, %p39;
	selp.u32 	%r336, 1, 0, %p40;
	add.s32 	%r779, %r779, %r336;
$L__BB0_64:
	ld.global.u32 	%r56, [%rd23+4];
	setp.lt.s32 	%p43, %r56, 0;
	@%p43 bra 	$L__BB0_72;
	setp.eq.s32 	%p44, %r56, %r5;
	@%p44 bra 	$L__BB0_69;
	mul.wide.u32 	%rd104, %r56, 4;
	add.s64 	%rd26, %rd1, %rd104;
	ld.global.u32 	%r339, [%rd26];
	setp.eq.s32 	%p45, %r339, %r727;
	@%p45 bra 	$L__BB0_68;
	add.s32 	%r57, %r750, 1;
	mul.wide.s32 	%rd105, %r750, 4;
	add.s64 	%rd106, %rd3, %rd105;
	st.global.u32 	[%rd106], %r56;
	st.global.u32 	[%rd26], %r727;
	mov.u32 	%r750, %r57;
$L__BB0_68:
	add.s32 	%r340, %r56, %r8;
	mul.wide.s32 	%rd107, %r340, 4;
	add.s64 	%rd108, %rd2, %rd107;
	ld.global.u32 	%r341, [%rd108];
	add.s32 	%r343, %r341, 1;
	st.global.u32 	[%rd108], %r343;
	add.s64 	%rd109, %rd8, %rd107;
	ld.global.u32 	%r344, [%rd109];
	setp.eq.s32 	%p46, %r344, 1;
	setp.eq.s32 	%p47, %r344, %r343;
	or.pred  	%p48, %p46, %p47;
	selp.u32 	%r346, 1, 0, %p48;
	add.s32 	%r779, %r779, %r346;
	bra.uni 	$L__BB0_72;
$L__BB0_69:
	ld.global.u32 	%r347, [%rd24+4];
	setp.lt.s32 	%p49, %r347, 2;
	@%p49 bra 	$L__BB0_72;
	ld.global.u32 	%r348, [%rd16];
	setp.eq.s32 	%p50, %r348, %r727;
	@%p50 bra 	$L__BB0_72;
	add.s32 	%r60, %r750, 1;
	mul.wide.s32 	%rd110, %r750, 4;
	add.s64 	%rd111, %rd3, %rd110;
	st.global.u32 	[%rd111], %r5;
	st.global.u32 	[%rd16], %r727;
	mov.u32 	%r750, %r60;
$L__BB0_72:
	ld.global.u32 	%r63, [%rd23+8];
	setp.lt.s32 	%p51, %r63, 0;
	@%p51 bra 	$L__BB0_80;
	setp.eq.s32 	%p52, %r63, %r5;
	@%p52 bra 	$L__BB0_77;
	mul.wide.u32 	%rd112, %r63, 4;
	add.s64 	%rd27, %rd1, %rd112;
	ld.global.u32 	%r349, [%rd27];
	setp.eq.s32 	%p53, %r349, %r727;
	@%p53 bra 	$L__BB0_76;
	add.s32 	%r64, %r750, 1;
	mul.wide.s32 	%rd113, %r750, 4;
	add.s64 	%rd114, %rd3, %rd113;
	st.global.u32 	[%rd114], %r63;
	st.global.u32 	[%rd27], %r727;
	mov.u32 	%r750, %r64;
$L__BB0_76:
	add.s32 	%r350, %r63, %r8;
	mul.wide.s32 	%rd115, %r350, 4;
	add.s64 	%rd116, %rd2, %rd115;
	ld.global.u32 	%r351, [%rd116];
	add.s32 	%r353, %r351, 1;
	st.global.u32 	[%rd116], %r353;
	add.s64 	%rd117, %rd8, %rd115;
	ld.global.u32 	%r354, [%rd117];
	setp.eq.s32 	%p54, %r354, 1;
	setp.eq.s32 	%p55, %r354, %r353;
	or.pred  	%p56, %p54, %p55;
	selp.u32 	%r356, 1, 0, %p56;
	add.s32 	%r779, %r779, %r356;
	bra.uni 	$L__BB0_80;
$L__BB0_77:
	ld.global.u32 	%r357, [%rd24+8];
	setp.lt.s32 	%p57, %r357, 2;
	@%p57 bra 	$L__BB0_80;
	ld.global.u32 	%r358, [%rd16];
	setp.eq.s32 	%p58, %r358, %r727;
	@%p58 bra 	$L__BB0_80;
	add.s32 	%r67, %r750, 1;
	mul.wide.s32 	%rd118, %r750, 4;
	add.s64 	%rd119, %rd3, %rd118;
	st.global.u32 	[%rd119], %r5;
	st.global.u32 	[%rd16], %r727;
	mov.u32 	%r750, %r67;
$L__BB0_80:
	ld.global.u32 	%r70, [%rd23+12];
	setp.lt.s32 	%p59, %r70, 0;
	@%p59 bra 	$L__BB0_88;
	setp.eq.s32 	%p60, %r70, %r5;
	@%p60 bra 	$L__BB0_85;
	mul.wide.u32 	%rd120, %r70, 4;
	add.s64 	%rd28, %rd1, %rd120;
	ld.global.u32 	%r359, [%rd28];
	setp.eq.s32 	%p61, %r359, %r727;
	@%p61 bra 	$L__BB0_84;
	add.s32 	%r71, %r750, 1;
	mul.wide.s32 	%rd121, %r750, 4;
	add.s64 	%rd122, %rd3, %rd121;
	st.global.u32 	[%rd122], %r70;
	st.global.u32 	[%rd28], %r727;
	mov.u32 	%r750, %r71;
$L__BB0_84:
	add.s32 	%r360, %r70, %r8;
	mul.wide.s32 	%rd123, %r360, 4;
	add.s64 	%rd124, %rd2, %rd123;
	ld.global.u32 	%r361, [%rd124];
	add.s32 	%r363, %r361, 1;
	st.global.u32 	[%rd124], %r363;
	add.s64 	%rd125, %rd8, %rd123;
	ld.global.u32 	%r364, [%rd125];
	setp.eq.s32 	%p62, %r364, 1;
	setp.eq.s32 	%p63, %r364, %r363;
	or.pred  	%p64, %p62, %p63;
	selp.u32 	%r366, 1, 0, %p64;
	add.s32 	%r779, %r779, %r366;
	bra.uni 	$L__BB0_88;
$L__BB0_85:
	ld.global.u32 	%r367, [%rd24+12];
	setp.lt.s32 	%p65, %r367, 2;
	@%p65 bra 	$L__BB0_88;
	ld.global.u32 	%r368, [%rd16];
	setp.eq.s32 	%p66, %r368, %r727;
	@%p66 bra 	$L__BB0_88;
	add.s32 	%r74, %r750, 1;
	mul.wide.s32 	%rd126, %r750, 4;
	add.s64 	%rd127, %rd3, %rd126;
	st.global.u32 	[%rd127], %r5;
	st.global.u32 	[%rd16], %r727;
	mov.u32 	%r750, %r74;
$L__BB0_88:
	add.s32 	%r746, %r746, 4;
	setp.eq.s32 	%p67, %r746, %r734;
	@%p67 bra 	$L__BB0_13;
	bra.uni 	$L__BB0_8;
$L__BB0_89:
	ld.param.u64 	%rd302, [_Z25gpu_ref_optimized_threadsPiS_S_S_S_S_PjS0_S0_S_S_S_S_S_S_S_S_S_S_S_S__param_3];
	mul.wide.s32 	%rd84, %r15, 4;
	add.s64 	%rd85, %rd13, %rd84;
	ld.global.u32 	%r84, [%rd85];
	cvta.to.global.u64 	%rd86, %rd302;
	mul.wide.s32 	%rd87, %r84, 4;
	add.s64 	%rd30, %rd86, %rd87;
	ld.global.u32 	%r285, [%rd30];
	setp.eq.s32 	%p4, %r285, %r727;
	@%p4 bra 	$L__BB0_121;
	setp.ge.s32 	%p5, %r778, %r2;
	@%p5 bra 	$L__BB0_92;
	add.s32 	%r85, %r778, 1;
	mul.wide.s32 	%rd88, %r778, 4;
	add.s64 	%rd89, %rd4, %rd88;
	st.global.u32 	[%rd89], %r84;
	mov.u32 	%r778, %r85;
$L__BB0_92:
	st.global.u32 	[%rd30], %r727;
	ld.global.u32 	%r87, [%rd17];
	setp.lt.s32 	%p6, %r87, 1;
	@%p6 bra 	$L__BB0_121;
	mad.lo.s32 	%r288, %r84, %r2, %r5;
	mul.wide.s32 	%rd90, %r288, 4;
	add.s64 	%rd31, %rd8, %rd90;
	and.b32  	%r88, %r87, 3;
	setp.lt.u32 	%p7, %r87, 4;
	mov.b32 	%r772, 0;
	@%p7 bra 	$L__BB0_108;
	and.b32  	%r772, %r87, 2147483644;
	neg.s32 	%r764, %r772;
	mov.u32 	%r763, %r13;
$L__BB0_95:
	mul.wide.s32 	%rd91, %r763, 4;
	add.s64 	%rd92, %rd6, %rd91;
	add.s64 	%rd32, %rd92, 8;
	add.s64 	%rd93, %rd5, %rd91;
	add.s64 	%rd33, %rd93, 8;
	ld.global.u32 	%r290, [%rd92];
	setp.ne.s32 	%p8, %r290, %r5;
	mov.b32 	%r766, 0;
	@%p8 bra 	$L__BB0_98;
	ld.global.u32 	%r292, [%rd33+-8];
	setp.ne.s32 	%p9, %r292, 1;
	@%p9 bra 	$L__BB0_98;
	ld.global.u32 	%r293, [%rd31];
	setp.eq.s32 	%p10, %r293, 1;
	selp.u32 	%r766, 1, 0, %p10;
$L__BB0_98:
	add.s32 	%r96, %r766, %r779;
	ld.global.u32 	%r295, [%rd32+-4];
	setp.ne.s32 	%p11, %r295, %r5;
	mov.b32 	%r767, 0;
	@%p11 bra 	$L__BB0_101;
	ld.global.u32 	%r297, [%rd33+-4];
	setp.ne.s32 	%p12, %r297, 1;
	@%p12 bra 	$L__BB0_101;
	ld.global.u32 	%r298, [%rd31];
	setp.eq.s32 	%p13, %r298, 1;
	selp.u32 	%r767, 1, 0, %p13;
$L__BB0_101:
	add.s32 	%r99, %r767, %r96;
	ld.global.u32 	%r300, [%rd32];
	setp.ne.s32 	%p14, %r300, %r5;
	mov.b32 	%r768, 0;
	@%p14 bra 	$L__BB0_104;
	ld.global.u32 	%r302, [%rd33];
	setp.ne.s32 	%p15, %r302, 1;
	@%p15 bra 	$L__BB0_104;
	ld.global.u32 	%r303, [%rd31];
	setp.eq.s32 	%p16, %r303, 1;
	selp.u32 	%r768, 1, 0, %p16;
$L__BB0_104:
	add.s32 	%r102, %r768, %r99;
	ld.global.u32 	%r305, [%rd32+4];
	setp.ne.s32 	%p17, %r305, %r5;
	mov.b32 	%r769, 0;
	@%p17 bra 	$L__BB0_107;
	ld.global.u32 	%r307, [%rd33+4];
	setp.ne.s32 	%p18, %r307, 1;
	@%p18 bra 	$L__BB0_107;
	ld.global.u32 	%r308, [%rd31];
	setp.eq.s32 	%p19, %r308, 1;
	selp.u32 	%r769, 1, 0, %p19;
$L__BB0_107:
	add.s32 	%r779, %r769, %r102;
	add.s32 	%r764, %r764, 4;
	add.s32 	%r763, %r763, 4;
	setp.eq.s32 	%p20, %r764, 0;
	@%p20 bra 	$L__BB0_108;
	bra.uni 	$L__BB0_95;
$L__BB0_108:
	setp.eq.s32 	%p21, %r88, 0;
	@%p21 bra 	$L__BB0_121;
	add.s32 	%r310, %r772, %r13;
	mul.wide.s32 	%rd94, %r310, 4;
	add.s64 	%rd35, %rd6, %rd94;
	ld.global.u32 	%r311, [%rd35];
	setp.ne.s32 	%p22, %r311, %r5;
	add.s64 	%rd36, %rd5, %rd94;
	mov.b32 	%r774, 0;
	@%p22 bra 	$L__BB0_112;
	ld.global.u32 	%r313, [%rd36];
	setp.ne.s32 	%p23, %r313, 1;
	@%p23 bra 	$L__BB0_112;
	ld.global.u32 	%r314, [%rd31];
	setp.eq.s32 	%p24, %r314, 1;
	selp.u32 	%r774, 1, 0, %p24;
$L__BB0_112:
	add.s32 	%r779, %r774, %r779;
	setp.eq.s32 	%p25, %r88, 1;
	@%p25 bra 	$L__BB0_121;
	ld.global.u32 	%r316, [%rd35+4];
	setp.ne.s32 	%p26, %r316, %r5;
	mov.b32 	%r775, 0;
	@%p26 bra 	$L__BB0_116;
	ld.global.u32 	%r318, [%rd36+4];
	setp.ne.s32 	%p27, %r318, 1;
	@%p27 bra 	$L__BB0_116;
	ld.global.u32 	%r319, [%rd31];
	setp.eq.s32 	%p28, %r319, 1;
	selp.u32 	%r775, 1, 0, %p28;
$L__BB0_116:
	add.s32 	%r779, %r775, %r779;
	setp.eq.s32 	%p29, %r88, 2;
	@%p29 bra 	$L__BB0_121;
	ld.global.u32 	%r321, [%rd35+8];
	setp.ne.s32 	%p30, %r321, %r5;
	mov.b32 	%r776, 0;
	@%p30 bra 	$L__BB0_120;
	ld.global.u32 	%r323, [%rd36+8];
	setp.ne.s32 	%p31, %r323, 1;
	@%p31 bra 	$L__BB0_120;
	ld.global.u32 	%r324, [%rd31];
	setp.eq.s32 	%p32, %r324, 1;
	selp.u32 	%r776, 1, 0, %p32;
$L__BB0_120:
	add.s32 	%r779, %r776, %r779;
$L__BB0_121:
	add.s32 	%r728, %r728, 1;
	setp.ne.s32 	%p122, %r728, %r7;
	@%p122 bra 	$L__BB0_4;
$L__BB0_122:
	setp.lt.s32 	%p123, %r779, 1;
	@%p123 bra 	$L__BB0_279;
	setp.lt.s32 	%p124, %r2, 1;
	mov.b32 	%r825, -1;
	@%p124 bra 	$L__BB0_182;
	and.b32  	%r131, %r750, 7;
	and.b32  	%r132, %r778, 7;
	and.b32  	%r133, %r750, 2147483640;
	and.b32  	%r134, %r778, 2147483640;
	mov.b32 	%r825, -1;
	mov.b32 	%r783, 0;
	mov.u32 	%r826, %r783;
$L__BB0_125:
	setp.eq.s32 	%p125, %r783, %r5;
	@%p125 bra 	$L__BB0_181;
	setp.lt.s32 	%p126, %r750, 1;
	mov.b32 	%r824, 0;
	@%p126 bra 	$L__BB0_138;
	setp.lt.u32 	%p127, %r750, 8;
	mul.lo.s32 	%r138, %r783, %r2;
	mov.b32 	%r790, 0;
	mov.u32 	%r824, %r790;
	@%p127 bra 	$L__BB0_130;
	mov.b32 	%r796, 0;
	mov.u32 	%r824, %r796;
$L__BB0_129:
	.pragma "nounroll";
	mul.wide.u32 	%rd169, %r796, 4;
	add.s64 	%rd170, %rd3, %rd169;
	ld.global.u32 	%r432, [%rd170];
	add.s32 	%r433, %r432, %r138;
	mul.wide.s32 	%rd171, %r433, 4;
	add.s64 	%rd172, %rd8, %rd171;
	ld.global.u32 	%r434, [%rd172];
	setp.eq.s32 	%p128, %r434, 0;
	setp.ne.s32 	%p129, %r432, %r783;
	setp.gt.s32 	%p130, %r432, -1;
	and.pred  	%p131, %p129, %p130;
	and.pred  	%p132, %p128, %p131;
	selp.u32 	%r435, 1, 0, %p132;
	add.s32 	%r436, %r824, %r435;
	ld.global.u32 	%r437, [%rd170+4];
	add.s32 	%r438, %r437, %r138;
	mul.wide.s32 	%rd173, %r438, 4;
	add.s64 	%rd174, %rd8, %rd173;
	ld.global.u32 	%r439, [%rd174];
	setp.eq.s32 	%p133, %r439, 0;
	setp.ne.s32 	%p134, %r437, %r783;
	setp.gt.s32 	%p135, %r437, -1;
	and.pred  	%p136, %p134, %p135;
	and.pred  	%p137, %p133, %p136;
	selp.u32 	%r440, 1, 0, %p137;
	add.s32 	%r441, %r436, %r440;
	ld.global.u32 	%r442, [%rd170+8];
	add.s32 	%r443, %r442, %r138;
	mul.wide.s32 	%rd175, %r443, 4;
	add.s64 	%rd176, %rd8, %rd175;
	ld.global.u32 	%r444, [%rd176];
	setp.eq.s32 	%p138, %r444, 0;
	setp.ne.s32 	%p139, %r442, %r783;
	setp.gt.s32 	%p140, %r442, -1;
	and.pred  	%p141, %p139, %p140;
	and.pred  	%p142, %p138, %p141;
	selp.u32 	%r445, 1, 0, %p142;
	add.s32 	%r446, %r441, %r445;
	ld.global.u32 	%r447, [%rd170+12];
	add.s32 	%r448, %r447, %r138;
	mul.wide.s32 	%rd177, %r448, 4;
	add.s64 	%rd178, %rd8, %rd177;
	ld.global.u32 	%r449, [%rd178];
	setp.eq.s32 	%p143, %r449, 0;
	setp.ne.s32 	%p144, %r447, %r783;
	setp.gt.s32 	%p145, %r447, -1;
	and.pred  	%p146, %p144, %p145;
	and.pred  	%p147, %p143, %p146;
	selp.u32 	%r450, 1, 0, %p147;
	add.s32 	%r451, %r446, %r450;
	ld.global.u32 	%r452, [%rd170+16];
	add.s32 	%r453, %r452, %r138;
	mul.wide.s32 	%rd179, %r453, 4;
	add.s64 	%rd180, %rd8, %rd179;
	ld.global.u32 	%r454, [%rd180];
	setp.eq.s32 	%p148, %r454, 0;
	setp.ne.s32 	%p149, %r452, %r783;
	setp.gt.s32 	%p150, %r452, -1;
	and.pred  	%p151, %p149, %p150;
	and.pred  	%p152, %p148, %p151;
	selp.u32 	%r455, 1, 0, %p152;
	add.s32 	%r456, %r451, %r455;
	ld.global.u32 	%r457, [%rd170+20];
	add.s32 	%r458, %r457, %r138;
	mul.wide.s32 	%rd181, %r458, 4;
	add.s64 	%rd182, %rd8, %rd181;
	ld.global.u32 	%r459, [%rd182];
	setp.eq.s32 	%p153, %r459, 0;
	setp.ne.s32 	%p154, %r457, %r783;
	setp.gt.s32 	%p155, %r457, -1;
	and.pred  	%p156, %p154, %p155;
	and.pred  	%p157, %p153, %p156;
	selp.u32 	%r460, 1, 0, %p157;
	add.s32 	%r461, %r456, %r460;
	ld.global.u32 	%r462, [%rd170+24];
	add.s32 	%r463, %r462, %r138;
	mul.wide.s32 	%rd183, %r463, 4;
	add.s64 	%rd184, %rd8, %rd183;
	ld.global.u32 	%r464, [%rd184];
	setp.eq.s32 	%p158, %r464, 0;
	setp.ne.s32 	%p159, %r462, %r783;
	setp.gt.s32 	%p160, %r462, -1;
	and.pred  	%p161, %p159, %p160;
	and.pred  	%p162, %p158, %p161;
	selp.u32 	%r465, 1, 0, %p162;
	add.s32 	%r466, %r461, %r465;
	ld.global.u32 	%r467, [%rd170+28];
	add.s32 	%r468, %r467, %r138;
	mul.wide.s32 	%rd185, %r468, 4;
	add.s64 	%rd186, %rd8, %rd185;
	ld.global.u32 	%r469, [%rd186];
	setp.eq.s32 	%p163, %r469, 0;
	setp.ne.s32 	%p164, %r467, %r783;
	setp.gt.s32 	%p165, %r467, -1;
	and.pred  	%p166, %p164, %p165;
	and.pred  	%p167, %p163, %p166;
	selp.u32 	%r470, 1, 0, %p167;
	add.s32 	%r824, %r466, %r470;
	add.s32 	%r796, %r796, 8;
	setp.eq.s32 	%p168, %r796, %r133;
	mov.u32 	%r790, %r133;
	@%p168 bra 	$L__BB0_130;
	bra.uni 	$L__BB0_129;
$L__BB0_130:
	setp.eq.s32 	%p169, %r131, 0;
	@%p169 bra 	$L__BB0_138;
	add.s32 	%r472, %r131, -1;
	setp.lt.u32 	%p170, %r472, 3;
	@%p170 bra 	$L__BB0_133;
	mul.wide.u32 	%rd187, %r790, 4;
	add.s64 	%rd188, %rd3, %rd187;
	ld.global.u32 	%r473, [%rd188];
	add.s32 	%r474, %r473, %r138;
	mul.wide.s32 	%rd189, %r474, 4;
	add.s64 	%rd190, %rd8, %rd189;
	ld.global.u32 	%r475, [%rd190];
	setp.eq.s32 	%p171, %r475, 0;
	setp.ne.s32 	%p172, %r473, %r783;
	setp.gt.s32 	%p173, %r473, -1;
	and.pred  	%p174, %p172, %p173;
	and.pred  	%p175, %p171, %p174;
	selp.u32 	%r476, 1, 0, %p175;
	add.s32 	%r477, %r824, %r476;
	ld.global.u32 	%r478, [%rd188+4];
	add.s32 	%r479, %r478, %r138;
	mul.wide.s32 	%rd191, %r479, 4;
	add.s64 	%rd192, %rd8, %rd191;
	ld.global.u32 	%r480, [%rd192];
	setp.eq.s32 	%p176, %r480, 0;
	setp.ne.s32 	%p177, %r478, %r783;
	setp.gt.s32 	%p178, %r478, -1;
	and.pred  	%p179, %p177, %p178;
	and.pred  	%p180, %p176, %p179;
	selp.u32 	%r481, 1, 0, %p180;
	add.s32 	%r482, %r477, %r481;
	ld.global.u32 	%r483, [%rd188+8];
	add.s32 	%r484, %r483, %r138;
	mul.wide.s32 	%rd193, %r484, 4;
	add.s64 	%rd194, %rd8, %rd193;
	ld.global.u32 	%r485, [%rd194];
	setp.eq.s32 	%p181, %r485, 0;
	setp.ne.s32 	%p182, %r483, %r783;
	setp.gt.s32 	%p183, %r483, -1;
	and.pred  	%p184, %p182, %p183;
	and.pred  	%p185, %p181, %p184;
	selp.u32 	%r486, 1, 0, %p185;
	add.s32 	%r487, %r482, %r486;
	ld.global.u32 	%r488, [%rd188+12];
	add.s32 	%r489, %r488, %r138;
	mul.wide.s32 	%rd195, %r489, 4;
	add.s64 	%rd196, %rd8, %rd195;
	ld.global.u32 	%r490, [%rd196];
	setp.eq.s32 	%p186, %r490, 0;
	setp.ne.s32 	%p187, %r488, %r783;
	setp.gt.s32 	%p188, %r488, -1;
	and.pred  	%p189, %p187, %p188;
	and.pred  	%p190, %p186, %p189;
	selp.u32 	%r491, 1, 0, %p190;
	add.s32 	%r824, %r487, %r491;
	add.s32 	%r790, %r790, 4;
$L__BB0_133:
	and.b32  	%r493, %r750, 3;
	setp.eq.s32 	%p191, %r493, 0;
	@%p191 bra 	$L__BB0_138;
	setp.eq.s32 	%p192, %r493, 1;
	@%p192 bra 	$L__BB0_136;
	mul.wide.u32 	%rd197, %r790, 4;
	add.s64 	%rd198, %rd3, %rd197;
	ld.global.u32 	%r494, [%rd198];
	add.s32 	%r495, %r494, %r138;
	mul.wide.s32 	%rd199, %r495, 4;
	add.s64 	%rd200, %rd8, %rd199;
	ld.global.u32 	%r496, [%rd200];
	setp.eq.s32 	%p193, %r496, 0;
	setp.ne.s32 	%p194, %r494, %r783;
	setp.gt.s32 	%p195, %r494, -1;
	and.pred  	%p196, %p194, %p195;
	and.pred  	%p197, %p193, %p196;
	selp.u32 	%r497, 1, 0, %p197;
	add.s32 	%r498, %r824, %r497;
	ld.global.u32 	%r499, [%rd198+4];
	add.s32 	%r500, %r499, %r138;
	mul.wide.s32 	%rd201, %r500, 4;
	add.s64 	%rd202, %rd8, %rd201;
	ld.global.u32 	%r501, [%rd202];
	setp.eq.s32 	%p198, %r501, 0;
	setp.ne.s32 	%p199, %r499, %r783;
	setp.gt.s32 	%p200, %r499, -1;
	and.pred  	%p201, %p199, %p200;
	and.pred  	%p202, %p198, %p201;
	selp.u32 	%r502, 1, 0, %p202;
	add.s32 	%r824, %r498, %r502;
	add.s32 	%r790, %r790, 2;
$L__BB0_136:
	and.b32  	%r503, %r750, 1;
	setp.eq.b32 	%p203, %r503, 1;
	not.pred 	%p204, %p203;
	@%p204 bra 	$L__BB0_138;
	mul.wide.u32 	%rd203, %r790, 4;
	add.s64 	%rd204, %rd3, %rd203;
	ld.global.u32 	%r504, [%rd204];
	add.s32 	%r505, %r504, %r138;
	mul.wide.s32 	%rd205, %r505, 4;
	add.s64 	%rd206, %rd8, %rd205;
	ld.global.u32 	%r506, [%rd206];
	setp.eq.s32 	%p205, %r506, 0;
	setp.ne.s32 	%p206, %r504, %r783;
	setp.gt.s32 	%p207, %r504, -1;
	and.pred  	%p208, %p206, %p207;
	and.pred  	%p209, %p205, %p208;
	selp.u32 	%r507, 1, 0, %p209;
	add.s32 	%r824, %r824, %r507;
$L__BB0_138:
	setp.lt.s32 	%p210, %r778, 1;
	@%p210 bra 	$L__BB0_180;
	setp.lt.u32 	%p211, %r778, 8;
	mov.b32 	%r816, 0;
	@%p211 bra 	$L__BB0_158;
	mov.b32 	%r798, 0;
$L__BB0_141:
	.pragma "nounroll";
	mul.wide.u32 	%rd207, %r798, 4;
	add.s64 	%rd37, %rd4, %rd207;
	ld.global.u32 	%r512, [%rd37];
	setp.ne.s32 	%p212, %r512, %r783;
	mad.lo.s32 	%r160, %r512, %r2, %r783;
	setp.le.s32 	%p213, %r160, %r3;
	mov.b32 	%r800, 0;
	and.pred  	%p214, %p212, %p213;
	@%p214 bra 	$L__BB0_143;
	mul.wide.s32 	%rd208, %r160, 4;
	add.s64 	%rd209, %rd8, %rd208;
	ld.global.u32 	%r515, [%rd209];
	setp.eq.s32 	%p215, %r515, 0;
	selp.u32 	%r800, 1, 0, %p215;
$L__BB0_143:
	add.s32 	%r163, %r800, %r824;
	ld.global.u32 	%r517, [%rd37+4];
	setp.ne.s32 	%p216, %r517, %r783;
	mad.lo.s32 	%r164, %r517, %r2, %r783;
	setp.le.s32 	%p217, %r164, %r3;
	mov.b32 	%r801, 0;
	and.pred  	%p218, %p216, %p217;
	@%p218 bra 	$L__BB0_145;
	mul.wide.s32 	%rd210, %r164, 4;
	add.s64 	%rd211, %rd8, %rd210;
	ld.global.u32 	%r520, [%rd211];
	setp.eq.s32 	%p219, %r520, 0;
	selp.u32 	%r801, 1, 0, %p219;
$L__BB0_145:
	add.s32 	%r167, %r801, %r163;
	ld.global.u32 	%r522, [%rd37+8];
	setp.ne.s32 	%p220, %r522, %r783;
	mad.lo.s32 	%r168, %r522, %r2, %r783;
	setp.le.s32 	%p221, %r168, %r3;
	mov.b32 	%r802, 0;
	and.pred  	%p222, %p220, %p221;
	@%p222 bra 	$L__BB0_147;
	mul.wide.s32 	%rd212, %r168, 4;
	add.s64 	%rd213, %rd8, %rd212;
	ld.global.u32 	%r525, [%rd213];
	setp.eq.s32 	%p223, %r525, 0;
	selp.u32 	%r802, 1, 0, %p223;
$L__BB0_147:
	add.s32 	%r171, %r802, %r167;
	ld.global.u32 	%r527, [%rd37+12];
	setp.ne.s32 	%p224, %r527, %r783;
	mad.lo.s32 	%r172, %r527, %r2, %r783;
	setp.le.s32 	%p225, %r172, %r3;
	mov.b32 	%r803, 0;
	and.pred  	%p226, %p224, %p225;
	@%p226 bra 	$L__BB0_149;
	mul.wide.s32 	%rd214, %r172, 4;
	add.s64 	%rd215, %rd8, %rd214;
	ld.global.u32 	%r530, [%rd215];
	setp.eq.s32 	%p227, %r530, 0;
	selp.u32 	%r803, 1, 0, %p227;
$L__BB0_149:
	add.s32 	%r175, %r803, %r171;
	ld.global.u32 	%r532, [%rd37+16];
	setp.ne.s32 	%p228, %r532, %r783;
	mad.lo.s32 	%r176, %r532, %r2, %r783;
	setp.le.s32 	%p229, %r176, %r3;
	mov.b32 	%r804, 0;
	and.pred  	%p230, %p228, %p229;
	@%p230 bra 	$L__BB0_151;
	mul.wide.s32 	%rd216, %r176, 4;
	add.s64 	%rd217, %rd8, %rd216;
	ld.global.u32 	%r535, [%rd217];
	setp.eq.s32 	%p231, %r535, 0;
	selp.u32 	%r804, 1, 0, %p231;
$L__BB0_151:
	add.s32 	%r179, %r804, %r175;
	ld.global.u32 	%r537, [%rd37+20];
	setp.ne.s32 	%p232, %r537, %r783;
	mad.lo.s32 	%r180, %r537, %r2, %r783;
	setp.le.s32 	%p233, %r180, %r3;
	mov.b32 	%r805, 0;
	and.pred  	%p234, %p232, %p233;
	@%p234 bra 	$L__BB0_153;
	mul.wide.s32 	%rd218, %r180, 4;
	add.s64 	%rd219, %rd8, %rd218;
	ld.global.u32 	%r540, [%rd219];
	setp.eq.s32 	%p235, %r540, 0;
	selp.u32 	%r805, 1, 0, %p235;
$L__BB0_153:
	add.s32 	%r183, %r805, %r179;
	ld.global.u32 	%r542, [%rd37+24];
	setp.ne.s32 	%p236, %r542, %r783;
	mad.lo.s32 	%r184, %r542, %r2, %r783;
	setp.le.s32 	%p237, %r184, %r3;
	mov.b32 	%r806, 0;
	and.pred  	%p238, %p236, %p237;
	@%p238 bra 	$L__BB0_155;
	mul.wide.s32 	%rd220, %r184, 4;
	add.s64 	%rd221, %rd8, %rd220;
	ld.global.u32 	%r545, [%rd221];
	setp.eq.s32 	%p239, %r545, 0;
	selp.u32 	%r806, 1, 0, %p239;
$L__BB0_155:
	add.s32 	%r187, %r806, %r183;
	ld.global.u32 	%r547, [%rd37+28];
	setp.ne.s32 	%p240, %r547, %r783;
	mad.lo.s32 	%r188, %r547, %r2, %r783;
	setp.le.s32 	%p241, %r188, %r3;
	mov.b32 	%r807, 0;
	and.pred  	%p242, %p240, %p241;
	@%p242 bra 	$L__BB0_157;
	mul.wide.s32 	%rd222, %r188, 4;
	add.s64 	%rd223, %rd8, %rd222;
	ld.global.u32 	%r550, [%rd223];
	setp.eq.s32 	%p243, %r550, 0;
	selp.u32 	%r807, 1, 0, %p243;
$L__BB0_157:
	add.s32 	%r824, %r807, %r187;
	add.s32 	%r798, %r798, 8;
	setp.ne.s32 	%p244, %r798, %r134;
	mov.u32 	%r816, %r134;
	@%p244 bra 	$L__BB0_141;
$L__BB0_158:
	setp.eq.s32 	%p245, %r132, 0;
	@%p245 bra 	$L__BB0_180;
	add.s32 	%r552, %r132, -1;
	setp.lt.u32 	%p246, %r552, 3;
	@%p246 bra 	$L__BB0_169;
	mul.wide.u32 	%rd224, %r816, 4;
	add.s64 	%rd38, %rd4, %rd224;
	ld.global.u32 	%r554, [%rd38];
	setp.ne.s32 	%p247, %r554, %r783;
	mad.lo.s32 	%r196, %r554, %r2, %r783;
	setp.le.s32 	%p248, %r196, %r3;
	mov.b32 	%r811, 0;
	and.pred  	%p249, %p247, %p248;
	@%p249 bra 	$L__BB0_162;
	mul.wide.s32 	%rd225, %r196, 4;
	add.s64 	%rd226, %rd8, %rd225;
	ld.global.u32 	%r557, [%rd226];
	setp.eq.s32 	%p250, %r557, 0;
	selp.u32 	%r811, 1, 0, %p250;
$L__BB0_162:
	add.s32 	%r199, %r811, %r824;
	ld.global.u32 	%r559, [%rd38+4];
	setp.ne.s32 	%p251, %r559, %r783;
	mad.lo.s32 	%r200, %r559, %r2, %r783;
	setp.le.s32 	%p252, %r200, %r3;
	mov.b32 	%r812, 0;
	and.pred  	%p253, %p251, %p252;
	@%p253 bra 	$L__BB0_164;
	mul.wide.s32 	%rd227, %r200, 4;
	add.s64 	%rd228, %rd8, %rd227;
	ld.global.u32 	%r562, [%rd228];
	setp.eq.s32 	%p254, %r562, 0;
	selp.u32 	%r812, 1, 0, %p254;
$L__BB0_164:
	add.s32 	%r203, %r812, %r199;
	ld.global.u32 	%r564, [%rd38+8];
	setp.ne.s32 	%p255, %r564, %r783;
	mad.lo.s32 	%r204, %r564, %r2, %r783;
	setp.le.s32 	%p256, %r204, %r3;
	mov.b32 	%r813, 0;
	and.pred  	%p257, %p255, %p256;
	@%p257 bra 	$L__BB0_166;
	mul.wide.s32 	%rd229, %r204, 4;
	add.s64 	%rd230, %rd8, %rd229;
	ld.global.u32 	%r567, [%rd230];
	setp.eq.s32 	%p258, %r567, 0;
	selp.u32 	%r813, 1, 0, %p258;
$L__BB0_166:
	add.s32 	%r207, %r813, %r203;
	ld.global.u32 	%r569, [%rd38+12];
	setp.ne.s32 	%p259, %r569, %r783;
	mad.lo.s32 	%r208, %r569, %r2, %r783;
	setp.le.s32 	%p260, %r208, %r3;
	mov.b32 	%r814, 0;
	and.pred  	%p261, %p259, %p260;
	@%p261 bra 	$L__BB0_168;
	mul.wide.s32 	%rd231, %r208, 4;
	add.s64 	%rd232, %rd8, %rd231;
	ld.global.u32 	%r572, [%rd232];
	setp.eq.s32 	%p262, %r572, 0;
	selp.u32 	%r814, 1, 0, %p262;
$L__BB0_168:
	add.s32 	%r824, %r814, %r207;
	add.s32 	%r816, %r816, 4;
$L__BB0_169:
	and.b32  	%r574, %r778, 3;
	setp.eq.s32 	%p263, %r574, 0;
	@%p263 bra 	$L__BB0_180;
	setp.eq.s32 	%p264, %r574, 1;
	@%p264 bra 	$L__BB0_176;
	mul.wide.u32 	%rd233, %r816, 4;
	add.s64 	%rd39, %rd4, %rd233;
	ld.global.u32 	%r576, [%rd39];
	setp.ne.s32 	%p265, %r576, %r783;
	mad.lo.s32 	%r216, %r576, %r2, %r783;
	setp.le.s32 	%p266, %r216, %r3;
	mov.b32 	%r818, 0;
	and.pred  	%p267, %p265, %p266;
	@%p267 bra 	$L__BB0_173;
	mul.wide.s32 	%rd234, %r216, 4;
	add.s64 	%rd235, %rd8, %rd234;
	ld.global.u32 	%r579, [%rd235];
	setp.eq.s32 	%p268, %r579, 0;
	selp.u32 	%r818, 1, 0, %p268;
$L__BB0_173:
	add.s32 	%r219, %r818, %r824;
	ld.global.u32 	%r581, [%rd39+4];
	setp.ne.s32 	%p269, %r581, %r783;
	mad.lo.s32 	%r220, %r581, %r2, %r783;
	setp.le.s32 	%p270, %r220, %r3;
	mov.b32 	%r819, 0;
	and.pred  	%p271, %p269, %p270;
	@%p271 bra 	$L__BB0_175;
	mul.wide.s32 	%rd236, %r220, 4;
	add.s64 	%rd237, %rd8, %rd236;
	ld.global.u32 	%r584, [%rd237];
	setp.eq.s32 	%p272, %r584, 0;
	selp.u32 	%r819, 1, 0, %p272;
$L__BB0_175:
	add.s32 	%r824, %r819, %r219;
	add.s32 	%r816, %r816, 2;
$L__BB0_176:
	and.b32  	%r585, %r778, 1;
	setp.eq.b32 	%p273, %r585, 1;
	not.pred 	%p274, %p273;
	@%p274 bra 	$L__BB0_180;
	mul.wide.u32 	%rd238, %r816, 4;
	add.s64 	%rd239, %rd4, %rd238;
	ld.global.u32 	%r587, [%rd239];
	setp.ne.s32 	%p275, %r587, %r783;
	mad.lo.s32 	%r228, %r587, %r2, %r783;
	setp.le.s32 	%p276, %r228, %r3;
	mov.b32 	%r823, 0;
	and.pred  	%p277, %p275, %p276;
	@%p277 bra 	$L__BB0_179;
	mul.wide.s32 	%rd240, %r228, 4;
	add.s64 	%rd241, %rd8, %rd240;
	ld.global.u32 	%r590, [%rd241];
	setp.eq.s32 	%p278, %r590, 0;
	selp.u32 	%r823, 1, 0, %p278;
$L__BB0_179:
	add.s32 	%r824, %r823, %r824;
$L__BB0_180:
	setp.gt.s32 	%p279, %r779, %r824;
	sub.s32 	%r591, %r779, %r824;
	setp.gt.s32 	%p280, %r591, %r826;
	and.pred  	%p281, %p279, %p280;
	selp.b32 	%r825, %r783, %r825, %p281;
	selp.b32 	%r826, %r591, %r826, %p281;
$L__BB0_181:
	add.s32 	%r783, %r783, 1;
	setp.ne.s32 	%p282, %r783, %r2;
	@%p282 bra 	$L__BB0_125;
$L__BB0_182:
	setp.eq.s32 	%p283, %r825, -1;
	@%p283 bra 	$L__BB0_279;
	ld.param.u64 	%rd304, [_Z25gpu_ref_optimized_threadsPiS_S_S_S_S_PjS0_S0_S_S_S_S_S_S_S_S_S_S_S_S__param_18];
	setp.ge.s32 	%p284, %r832, %r7;
	st.global.u32 	[%rd15], %r825;
	cvta.to.global.u64 	%rd242, %rd304;
	mul.wide.s32 	%rd243, %r5, 4;
	add.s64 	%rd244, %rd242, %rd243;
	ld.global.u32 	%r592, [%rd244];
	add.s32 	%r593, %r592, -1;
	st.global.u32 	[%rd244], %r593;
	mul.wide.s32 	%rd245, %r825, 4;
	add.s64 	%rd246, %rd242, %rd245;
	ld.global.u32 	%r594, [%rd246];
	add.s32 	%r595, %r594, 1;
	st.global.u32 	[%rd246], %r595;
	@%p284 bra 	$L__BB0_279;
	mov.u32 	%r828, %r832;
$L__BB0_185:
	mul.wide.s32 	%rd247, %r828, 4;
	add.s64 	%rd248, %rd12, %rd247;
	ld.global.u32 	%r596, [%rd248];
	mul.wide.s32 	%rd249, %r596, 4;
	add.s64 	%rd250, %rd11, %rd249;
	ld.global.u32 	%r240, [%rd250];
	add.s64 	%rd40, %rd10, %rd249;
	ld.global.u32 	%r241, [%rd40];
	setp.lt.s32 	%p285, %r241, 1;
	@%p285 bra 	$L__BB0_191;
	mov.b32 	%r829, 0;
	bra.uni 	$L__BB0_188;
$L__BB0_187:
	add.s32 	%r829, %r829, 1;
	setp.eq.s32 	%p287, %r829, %r241;
	@%p287 bra 	$L__BB0_191;
$L__BB0_188:
	add.s32 	%r244, %r829, %r240;
	mul.wide.s32 	%rd251, %r244, 4;
	add.s64 	%rd41, %rd6, %rd251;
	ld.global.u32 	%r598, [%rd41];
	setp.ne.s32 	%p286, %r598, %r5;
	@%p286 bra 	$L__BB0_187;
	add.s64 	%rd42, %rd5, %rd251;
	ld.global.u32 	%r599, [%rd42];
	add.s32 	%r600, %r599, -1;
	st.global.u32 	[%rd42], %r600;
	setp.ne.s32 	%p288, %r600, 0;
	@%p288 bra 	$L__BB0_191;
	add.s32 	%r601, %r240, %r241;
	add.s32 	%r602, %r601, -1;
	mul.wide.s32 	%rd253, %r602, 4;
	add.s64 	%rd254, %rd6, %rd253;
	ld.global.u32 	%r603, [%rd254];
	st.global.u32 	[%rd41], %r603;
	add.s64 	%rd255, %rd5, %rd253;
	ld.global.u32 	%r604, [%rd255];
	st.global.u32 	[%rd42], %r604;
	mov.b32 	%r605, -1;
	st.global.u32 	[%rd254], %r605;
	mov.b32 	%r606, 0;
	st.global.u32 	[%rd255], %r606;
	ld.global.u32 	%r607, [%rd40];
	add.s32 	%r608, %r607, -1;
	st.global.u32 	[%rd40], %r608;
$L__BB0_191:
	add.s32 	%r828, %r828, 1;
	setp.ne.s32 	%p289, %r828, %r7;
	mov.u32 	%r830, %r832;
	@%p289 bra 	$L__BB0_185;
$L__BB0_192:
	mul.wide.s32 	%rd256, %r830, 4;
	add.s64 	%rd257, %rd12, %rd256;
	ld.global.u32 	%r609, [%rd257];
	mul.wide.s32 	%rd258, %r609, 4;
	add.s64 	%rd46, %rd10, %rd258;
	ld.global.u32 	%r249, [%rd46];
	add.s64 	%rd259, %rd11, %rd258;
	ld.global.u32 	%r250, [%rd259];
	setp.lt.s32 	%p290, %r249, 1;
	@%p290 bra 	$L__BB0_197;
	mov.b32 	%r831, 0;
	bra.uni 	$L__BB0_195;
$L__BB0_194:
	add.s32 	%r831, %r831, 1;
	setp.eq.s32 	%p292, %r831, %r249;
	@%p292 bra 	$L__BB0_197;
$L__BB0_195:
	add.s32 	%r253, %r831, %r250;
	mul.wide.s32 	%rd260, %r253, 4;
	add.s64 	%rd261, %rd6, %rd260;
	ld.global.u32 	%r611, [%rd261];
	setp.ne.s32 	%p291, %r611, %r825;
	@%p291 bra 	$L__BB0_194;
	add.s64 	%rd266, %rd5, %rd260;
	ld.global.u32 	%r616, [%rd266];
	add.s32 	%r617, %r616, 1;
	st.global.u32 	[%rd266], %r617;
	bra.uni 	$L__BB0_198;
$L__BB0_197:
	add.s32 	%r612, %r250, %r249;
	mul.wide.s32 	%rd262, %r612, 4;
	add.s64 	%rd263, %rd6, %rd262;
	st.global.u32 	[%rd263], %r825;
	add.s64 	%rd264, %rd5, %rd262;
	mov.b32 	%r613, 1;
	st.global.u32 	[%rd264], %r613;
	ld.global.u32 	%r614, [%rd46];
	add.s32 	%r615, %r614, 1;
	st.global.u32 	[%rd46], %r615;
$L__BB0_198:
	add.s32 	%r830, %r830, 1;
	setp.eq.s32 	%p293, %r830, %r7;
	@%p293 bra 	$L__BB0_199;
	bra.uni 	$L__BB0_192;
$L__BB0_199:
	mul.lo.s32 	%r246, %r825, %r2;
	mul.wide.s32 	%rd267, %r825, 4;
	add.s64 	%rd43, %rd7, %rd267;
	mul.lo.s32 	%r247, %r5, %r2;
	mul.wide.s32 	%rd268, %r5, 4;
	add.s64 	%rd44, %rd7, %rd268;
	add.s32 	%r618, %r825, %r247;
	mul.wide.s32 	%rd269, %r618, 4;
	add.s64 	%rd45, %rd8, %rd269;
$L__BB0_200:
	mul.wide.s32 	%rd270, %r832, 4;
	add.s64 	%rd271, %rd12, %rd270;
	ld.global.u32 	%r619, [%rd271];
	mul.wide.s32 	%rd272, %r619, 4;
	add.s64 	%rd273, %rd11, %rd272;
	ld.global.u32 	%r256, [%rd273];
	add.s64 	%rd274, %rd10, %rd272;
	ld.global.u32 	%r257, [%rd274];
	add.s64 	%rd275, %rd9, %rd272;
	ld.global.u32 	%r258, [%rd275];
	setp.ne.s32 	%p294, %r258, %r727;
	@%p294 bra 	$L__BB0_239;
	setp.lt.s32 	%p331, %r257, 1;
	@%p331 bra 	$L__BB0_278;
	setp.eq.s32 	%p332, %r257, 1;
	mov.b32 	%r836, 0;
	@%p332 bra 	$L__BB0_227;
	and.b32  	%r836, %r257, 2147483646;
	mov.b32 	%r833, 0;
$L__BB0_204:
	add.s32 	%r678, %r833, %r256;
	mul.wide.s32 	%rd284, %r678, 4;
	add.s64 	%rd47, %rd6, %rd284;
	ld.global.u32 	%r261, [%rd47];
	setp.lt.s32 	%p333, %r261, 0;
	add.s64 	%rd48, %rd5, %rd284;
	@%p333 bra 	$L__BB0_215;
	setp.eq.s32 	%p334, %r261, %r825;
	@%p334 bra 	$L__BB0_208;
	add.s32 	%r679, %r261, %r246;
	mul.wide.s32 	%rd285, %r679, 4;
	add.s64 	%rd286, %rd8, %rd285;
	ld.global.u32 	%r680, [%rd286];
	add.s32 	%r681, %r680, 1;
	st.global.u32 	[%rd286], %r681;
	setp.ne.s32 	%p335, %r680, 0;
	@%p335 bra 	$L__BB0_208;
	ld.global.u32 	%r682, [%rd43];
	add.s32 	%r683, %r682, 1;
	st.global.u32 	[%rd43], %r683;
$L__BB0_208:
	setp.eq.s32 	%p336, %r261, %r5;
	or.pred  	%p338, %p336, %p334;
	@%p338 bra 	$L__BB0_211;
	add.s32 	%r684, %r261, %r247;
	mul.wide.s32 	%rd287, %r684, 4;
	add.s64 	%rd288, %rd8, %rd287;
	ld.global.u32 	%r685, [%rd288];
	add.s32 	%r686, %r685, -1;
	st.global.u32 	[%rd288], %r686;
	setp.ne.s32 	%p339, %r686, 0;
	@%p339 bra 	$L__BB0_211;
	ld.global.u32 	%r687, [%rd44];
	add.s32 	%r688, %r687, -1;
	st.global.u32 	[%rd44], %r688;
$L__BB0_211:
	setp.ne.s32 	%p340, %r261, %r825;
	@%p340 bra 	$L__BB0_215;
	ld.global.u32 	%r689, [%rd48];
	setp.lt.s32 	%p341, %r689, 2;
	@%p341 bra 	$L__BB0_215;
	ld.global.u32 	%r690, [%rd45];
	add.s32 	%r691, %r690, -1;
	st.global.u32 	[%rd45], %r691;
	setp.ne.s32 	%p342, %r691, 0;
	@%p342 bra 	$L__BB0_215;
	ld.global.u32 	%r692, [%rd44];
	add.s32 	%r693, %r692, -1;
	st.global.u32 	[%rd44], %r693;
$L__BB0_215:
	ld.global.u32 	%r262, [%rd47+4];
	setp.lt.s32 	%p343, %r262, 0;
	@%p343 bra 	$L__BB0_226;
	setp.eq.s32 	%p344, %r262, %r825;
	@%p344 bra 	$L__BB0_219;
	add.s32 	%r694, %r262, %r246;
	mul.wide.s32 	%rd289, %r694, 4;
	add.s64 	%rd290, %rd8, %rd289;
	ld.global.u32 	%r695, [%rd290];
	add.s32 	%r696, %r695, 1;
	st.global.u32 	[%rd290], %r696;
	setp.ne.s32 	%p345, %r695, 0;
	@%p345 bra 	$L__BB0_219;
	ld.global.u32 	%r697, [%rd43];
	add.s32 	%r698, %r697, 1;
	st.global.u32 	[%rd43], %r698;
$L__BB0_219:
	setp.eq.s32 	%p346, %r262, %r5;
	or.pred  	%p348, %p346, %p344;
	@%p348 bra 	$L__BB0_222;
	add.s32 	%r699, %r262, %r247;
	mul.wide.s32 	%rd291, %r699, 4;
	add.s64 	%rd292, %rd8, %rd291;
	ld.global.u32 	%r700, [%rd292];
	add.s32 	%r701, %r700, -1;
	st.global.u32 	[%rd292], %r701;
	setp.ne.s32 	%p349, %r701, 0;
	@%p349 bra 	$L__BB0_222;
	ld.global.u32 	%r702, [%rd44];
	add.s32 	%r703, %r702, -1;
	st.global.u32 	[%rd44], %r703;
$L__BB0_222:
	setp.ne.s32 	%p350, %r262, %r825;
	@%p350 bra 	$L__BB0_226;
	ld.global.u32 	%r704, [%rd48+4];
	setp.lt.s32 	%p351, %r704, 2;
	@%p351 bra 	$L__BB0_226;
	ld.global.u32 	%r705, [%rd45];
	add.s32 	%r706, %r705, -1;
	st.global.u32 	[%rd45], %r706;
	setp.ne.s32 	%p352, %r706, 0;
	@%p352 bra 	$L__BB0_226;
	ld.global.u32 	%r707, [%rd44];
	add.s32 	%r708, %r707, -1;
	st.global.u32 	[%rd44], %r708;
$L__BB0_226:
	add.s32 	%r833, %r833, 2;
	setp.eq.s32 	%p353, %r833, %r836;
	@%p353 bra 	$L__BB0_227;
	bra.uni 	$L__BB0_204;
$L__BB0_227:
	and.b32  	%r709, %r257, 1;
	setp.eq.b32 	%p354, %r709, 1;
	not.pred 	%p355, %p354;
	@%p355 bra 	$L__BB0_278;
	add.s32 	%r274, %r836, %r256;
	mul.wide.s32 	%rd293, %r274, 4;
	add.s64 	%rd294, %rd6, %rd293;
	ld.global.u32 	%r275, [%rd294];
	setp.lt.s32 	%p356, %r275, 0;
	@%p356 bra 	$L__BB0_278;
	setp.eq.s32 	%p357, %r275, %r825;
	@%p357 bra 	$L__BB0_232;
	add.s32 	%r710, %r275, %r246;
	mul.wide.s32 	%rd295, %r710, 4;
	add.s64 	%rd296, %rd8, %rd295;
	ld.global.u32 	%r711, [%rd296];
	add.s32 	%r712, %r711, 1;
	st.global.u32 	[%rd296], %r712;
	setp.ne.s32 	%p358, %r711, 0;
	@%p358 bra 	$L__BB0_232;
	ld.global.u32 	%r713, [%rd43];
	add.s32 	%r714, %r713, 1;
	st.global.u32 	[%rd43], %r714;
$L__BB0_232:
	setp.eq.s32 	%p359, %r275, %r5;
	or.pred  	%p361, %p359, %p357;
	@%p361 bra 	$L__BB0_235;
	add.s32 	%r715, %r275, %r247;
	mul.wide.s32 	%rd297, %r715, 4;
	add.s64 	%rd298, %rd8, %rd297;
	ld.global.u32 	%r716, [%rd298];
	add.s32 	%r717, %r716, -1;
	st.global.u32 	[%rd298], %r717;
	setp.ne.s32 	%p362, %r717, 0;
	@%p362 bra 	$L__BB0_235;
	ld.global.u32 	%r718, [%rd44];
	add.s32 	%r719, %r718, -1;
	st.global.u32 	[%rd44], %r719;
$L__BB0_235:
	setp.ne.s32 	%p363, %r275, %r825;
	@%p363 bra 	$L__BB0_278;
	mul.wide.s32 	%rd299, %r274, 4;
	add.s64 	%rd300, %rd5, %rd299;
	ld.global.u32 	%r720, [%rd300];
	setp.lt.s32 	%p364, %r720, 2;
	@%p364 bra 	$L__BB0_278;
	ld.global.u32 	%r721, [%rd45];
	add.s32 	%r722, %r721, -1;
	st.global.u32 	[%rd45], %r722;
	setp.ne.s32 	%p365, %r722, 0;
	@%p365 bra 	$L__BB0_278;
	ld.global.u32 	%r723, [%rd44];
	add.s32 	%r724, %r723, -1;
	st.global.u32 	[%rd44], %r724;
	bra.uni 	$L__BB0_278;
$L__BB0_239:
	mul.wide.s32 	%rd276, %r258, 4;
	add.s64 	%rd277, %rd13, %rd276;
	ld.global.u32 	%r264, [%rd277];
	setp.lt.s32 	%p295, %r257, 1;
	mul.wide.s32 	%rd278, %r264, 4;
	add.s64 	%rd49, %rd7, %rd278;
	@%p295 bra 	$L__BB0_276;
	mad.lo.s32 	%r621, %r264, %r2, %r825;
	mul.wide.s32 	%rd279, %r621, 4;
	add.s64 	%rd50, %rd8, %rd279;
	and.b32  	%r265, %r257, 3;
	setp.lt.u32 	%p296, %r257, 4;
	mov.b16 	%rs19, 0;
	mov.b32 	%r835, 0;
	@%p296 bra 	$L__BB0_259;
	and.b32  	%r835, %r257, 2147483644;
	mov.b16 	%rs19, 0;
	mov.b32 	%r834, 0;
$L__BB0_242:
	add.s32 	%r623, %r834, %r256;
	mul.wide.s32 	%rd280, %r623, 4;
	add.s64 	%rd51, %rd6, %rd280;
	ld.global.u32 	%r624, [%rd51];
	setp.ne.s32 	%p297, %r624, %r825;
	add.s64 	%rd52, %rd5, %rd280;
	@%p297 bra 	$L__BB0_246;
	ld.global.u32 	%r625, [%rd52];
	setp.ne.s32 	%p298, %r625, 1;
	@%p298 bra 	$L__BB0_246;
	ld.global.u32 	%r626, [%rd50];
	add.s32 	%r627, %r626, 1;
	st.global.u32 	[%rd50], %r627;
	setp.ne.s32 	%p299, %r626, 0;
	@%p299 bra 	$L__BB0_246;
	ld.global.u32 	%r628, [%rd49];
	add.s32 	%r629, %r628, 1;
	st.global.u32 	[%rd49], %r629;
$L__BB0_246:
	ld.global.u32 	%r268, [%rd51];
	ld.global.u32 	%r630, [%rd51+4];
	setp.ne.s32 	%p300, %r630, %r825;
	@%p300 bra 	$L__BB0_250;
	ld.global.u32 	%r631, [%rd52+4];
	setp.ne.s32 	%p301, %r631, 1;
	@%p301 bra 	$L__BB0_250;
	ld.global.u32 	%r632, [%rd50];
	add.s32 	%r633, %r632, 1;
	st.global.u32 	[%rd50], %r633;
	setp.ne.s32 	%p302, %r632, 0;
	@%p302 bra 	$L__BB0_250;
	ld.global.u32 	%r634, [%rd49];
	add.s32 	%r635, %r634, 1;
	st.global.u32 	[%rd49], %r635;
$L__BB0_250:
	ld.global.u32 	%r269, [%rd51+4];
	ld.global.u32 	%r636, [%rd51+8];
	setp.ne.s32 	%p303, %r636, %r825;
	@%p303 bra 	$L__BB0_254;
	ld.global.u32 	%r637, [%rd52+8];
	setp.ne.s32 	%p304, %r637, 1;
	@%p304 bra 	$L__BB0_254;
	ld.global.u32 	%r638, [%rd50];
	add.s32 	%r639, %r638, 1;
	st.global.u32 	[%rd50], %r639;
	setp.ne.s32 	%p305, %r638, 0;
	@%p305 bra 	$L__BB0_254;
	ld.global.u32 	%r640, [%rd49];
	add.s32 	%r641, %r640, 1;
	st.global.u32 	[%rd49], %r641;
$L__BB0_254:
	ld.global.u32 	%r270, [%rd51+8];
	ld.global.u32 	%r642, [%rd51+12];
	setp.ne.s32 	%p306, %r642, %r825;
	@%p306 bra 	$L__BB0_258;
	ld.global.u32 	%r643, [%rd52+12];
	setp.ne.s32 	%p307, %r643, 1;
	@%p307 bra 	$L__BB0_258;
	ld.global.u32 	%r644, [%rd50];
	add.s32 	%r645, %r644, 1;
	st.global.u32 	[%rd50], %r645;
	setp.ne.s32 	%p308, %r644, 0;
	@%p308 bra 	$L__BB0_258;
	ld.global.u32 	%r646, [%rd49];
	add.s32 	%r647, %r646, 1;
	st.global.u32 	[%rd49], %r647;
$L__BB0_258:
	setp.eq.s32 	%p309, %r270, %r5;
	setp.eq.s32 	%p310, %r269, %r5;
	setp.eq.s32 	%p311, %r268, %r5;
	ld.global.u32 	%r648, [%rd51+12];
	setp.eq.s32 	%p312, %r648, %r5;
	selp.b16 	%rs12, 1, %rs19, %p311;
	selp.b16 	%rs13, 1, %rs12, %p310;
	selp.b16 	%rs14, 1, %rs13, %p309;
	selp.b16 	%rs19, 1, %rs14, %p312;
	add.s32 	%r834, %r834, 4;
	setp.ne.s32 	%p313, %r834, %r835;
	@%p313 bra 	$L__BB0_242;
$L__BB0_259:
	setp.eq.s32 	%p314, %r265, 0;
	@%p314 bra 	$L__BB0_275;
	add.s32 	%r649, %r835, %r256;
	mul.wide.s32 	%rd281, %r649, 4;
	add.s64 	%rd53, %rd6, %rd281;
	ld.global.u32 	%r650, [%rd53];
	setp.ne.s32 	%p315, %r650, %r825;
	add.s64 	%rd54, %rd5, %rd281;
	@%p315 bra 	$L__BB0_264;
	ld.global.u32 	%r651, [%rd54];
	setp.ne.s32 	%p316, %r651, 1;
	@%p316 bra 	$L__BB0_264;
	ld.global.u32 	%r652, [%rd50];
	add.s32 	%r653, %r652, 1;
	st.global.u32 	[%rd50], %r653;
	setp.ne.s32 	%p317, %r652, 0;
	@%p317 bra 	$L__BB0_264;
	ld.global.u32 	%r654, [%rd49];
	add.s32 	%r655, %r654, 1;
	st.global.u32 	[%rd49], %r655;
$L__BB0_264:
	ld.global.u32 	%r656, [%rd53];
	setp.eq.s32 	%p318, %r656, %r5;
	selp.b16 	%rs19, 1, %rs19, %p318;
	setp.eq.s32 	%p319, %r265, 1;
	@%p319 bra 	$L__BB0_275;
	ld.global.u32 	%r657, [%rd53+4];
	setp.ne.s32 	%p320, %r657, %r825;
	@%p320 bra 	$L__BB0_269;
	ld.global.u32 	%r658, [%rd54+4];
	setp.ne.s32 	%p321, %r658, 1;
	@%p321 bra 	$L__BB0_269;
	ld.global.u32 	%r659, [%rd50];
	add.s32 	%r660, %r659, 1;
	st.global.u32 	[%rd50], %r660;
	setp.ne.s32 	%p322, %r659, 0;
	@%p322 bra 	$L__BB0_269;
	ld.global.u32 	%r661, [%rd49];
	add.s32 	%r662, %r661, 1;
	st.global.u32 	[%rd49], %r662;
$L__BB0_269:
	ld.global.u32 	%r663, [%rd53+4];
	setp.eq.s32 	%p323, %r663, %r5;
	selp.b16 	%rs19, 1, %rs19, %p323;
	setp.eq.s32 	%p324, %r265, 2;
	@%p324 bra 	$L__BB0_275;
	ld.global.u32 	%r664, [%rd53+8];
	setp.ne.s32 	%p325, %r664, %r825;
	@%p325 bra 	$L__BB0_274;
	ld.global.u32 	%r665, [%rd54+8];
	setp.ne.s32 	%p326, %r665, 1;
	@%p326 bra 	$L__BB0_274;
	ld.global.u32 	%r666, [%rd50];
	add.s32 	%r667, %r666, 1;
	st.global.u32 	[%rd50], %r667;
	setp.ne.s32 	%p327, %r666, 0;
	@%p327 bra 	$L__BB0_274;
	ld.global.u32 	%r668, [%rd49];
	add.s32 	%r669, %r668, 1;
	st.global.u32 	[%rd49], %r669;
$L__BB0_274:
	ld.global.u32 	%r670, [%rd53+8];
	setp.eq.s32 	%p328, %r670, %r5;
	selp.b16 	%rs19, 1, %rs19, %p328;
$L__BB0_275:
	and.b16  	%rs15, %rs19, 255;
	setp.ne.s16 	%p329, %rs15, 0;
	@%p329 bra 	$L__BB0_278;
$L__BB0_276:
	mad.lo.s32 	%r671, %r264, %r2, %r5;
	mul.wide.s32 	%rd282, %r671, 4;
	add.s64 	%rd283, %rd8, %rd282;
	ld.global.u32 	%r672, [%rd283];
	add.s32 	%r673, %r672, -1;
	st.global.u32 	[%rd283], %r673;
	setp.ne.s32 	%p330, %r673, 0;
	@%p330 bra 	$L__BB0_278;
	ld.global.u32 	%r674, [%rd49];
	add.s32 	%r675, %r674, -1;
	st.global.u32 	[%rd49], %r675;
$L__BB0_278:
	add.s32 	%r832, %r832, 1;
	setp.ne.s32 	%p366, %r832, %r7;
	@%p366 bra 	$L__BB0_200;
$L__BB0_279:
	ld.param.u64 	%rd305, [_Z25gpu_ref_optimized_threadsPiS_S_S_S_S_PjS0_S0_S_S_S_S_S_S_S_S_S_S_S_S__param_20];
	cvta.to.global.u64 	%rd301, %rd305;
	ld.global.u32 	%r725, [%rd301];
	add.s32 	%r727, %r725, %r727;
	ld.global.u32 	%r726, [%rd14];
	setp.lt.s32 	%p367, %r727, %r726;
	@%p367 bra 	$L__BB0_2;
$L__BB0_280:
	ret;

}


// ===== COMPILED SASS (sm_100) =====

	.target	sm_100

	.elftype	@"ET_EXEC"


//--------------------- .note.nv.tkinfo           --------------------------
	.section	.note.nv.tkinfo,"",@"SHT_NOTE"
	.sectionflags	@"SHF_NOTE_NV_TKINFO"
	.tkinfo
        /*0018*/ 	.word	0x00000002
        /*0030*/ 	.string	""
        /*0030*/ 	.string	"ptxas"
        /*0030*/ 	.string	"Cuda compilation tools, release 13.0, V13.0.88"
        /*0030*/ 	.string	"Build cuda_13.0.r13.0/compiler.36424714_0"
        /*0030*/ 	.string	"-arch sm_100 -m 64 "



//--------------------- .note.nv.cuinfo           --------------------------
	.section	.note.nv.cuinfo,"",@"SHT_NOTE"
	.sectionflags	@"SHF_NOTE_NV_CUINFO"
        /*0018*/ 	.short	0x0002
        /*001a*/ 	.short	0x0064
        /*001c*/ 	.short	0x0082
	.zero		2


//--------------------- .nv.info                  --------------------------
	.section	.nv.info,"",@"SHT_CUDA_INFO"
	.align	4


	//----- nvinfo : EIATTR_REGCOUNT
	.align		4
        /*0000*/ 	.byte	0x04, 0x2f
        /*0002*/ 	.short	(.L_1 - .L_0)
	.align		4
.L_0:
        /*0004*/ 	.word	index@(_Z25gpu_ref_optimized_threadsPiS_S_S_S_S_PjS0_S0_S_S_S_S_S_S_S_S_S_S_S_S_)
        /*0008*/ 	.word	0x00000028


	//----- nvinfo : EIATTR_FRAME_SIZE
	.align		4
.L_1:
        /*000c*/ 	.byte	0x04, 0x11
        /*000e*/ 	.short	(.L_3 - .L_2)
	.align		4
.L_2:
        /*0010*/ 	.word	index@(_Z25gpu_ref_optimized_threadsPiS_S_S_S_S_PjS0_S0_S_S_S_S_S_S_S_S_S_S_S_S_)
        /*0014*/ 	.word	0x00000000


	//----- nvinfo : EIATTR_MIN_STACK_SIZE
	.align		4
.L_3:
        /*0018*/ 	.byte	0x04, 0x12
        /*001a*/ 	.short	(.L_5 - .L_4)
	.align		4
.L_4:
        /*001c*/ 	.word	index@(_Z25gpu_ref_optimized_threadsPiS_S_S_S_S_PjS0_S0_S_S_S_S_S_S_S_S_S_S_S_S_)
        /*0020*/ 	.word	0x00000000
.L_5:


//--------------------- .nv.compat                --------------------------
	.section	.nv.compat,"",@"SHT_CUDA_COMPAT_INFO"
	.align	4
        /*0000*/ 	.byte	0x02, 0x09, 0x00, 0x00, 0x02, 0x02, 0x01, 0x00, 0x02, 0x05, 0x05, 0x00, 0x03, 0x07, 0x01, 0x01
        /*0010*/ 	.byte	0x02, 0x03, 0x00, 0x00, 0x02, 0x06, 0x01, 0x00, 0x04, 0x0b, 0x08, 0x00, 0x09, 0x00, 0x00, 0x00
        /*0020*/ 	.byte	0x00, 0x00, 0x00, 0x00


//--------------------- .nv.info._Z25gpu_ref_optimized_threadsPiS_S_S_S_S_PjS0_S0_S_S_S_S_S_S_S_S_S_S_S_S_ --------------------------
	.section	.nv.info._Z25gpu_ref_optimized_threadsPiS_S_S_S_S_PjS0_S0_S_S_S_S_S_S_S_S_S_S_S_S_,"",@"SHT_CUDA_INFO"
	.sectionflags	@""
	.align	4


	//----- nvinfo : EIATTR_CUDA_API_VERSION
	.align		4
        /*0000*/ 	.byte	0x04, 0x37
        /*0002*/ 	.short	(.L_7 - .L_6)
.L_6:
        /*0004*/ 	.word	0x00000082


	//----- nvinfo : EIATTR_KPARAM_INFO
	.align		4
.L_7:
        /*0008*/ 	.byte	0x04, 0x17
        /*000a*/ 	.short	(.L_9 - .L_8)
.L_8:
        /*000c*/ 	.word	0x00000000
        /*0010*/ 	.short	0x0014
        /*0012*/ 	.short	0x00a0
        /*0014*/ 	.byte	0x00, 0xf5, 0x21, 0x00


	//----- nvinfo : EIATTR_KPARAM_INFO
	.align		4
.L_9:
        /*0018*/ 	.byte	0x04, 0x17
        /*001a*/ 	.short	(.L_11 - .L_10)
.L_10:
        /*001c*/ 	.word	0x00000000
        /*0020*/ 	.short	0x0013
        /*0022*/ 	.short	0x0098
        /*0024*/ 	.byte	0x00, 0xf5, 0x21, 0x00


	//----- nvinfo : EIATTR_KPARAM_INFO
	.align		4
.L_11:
        /*0028*/ 	.byte	0x04, 0x17
        /*002a*/ 	.short	(.L_13 - .L_12)
.L_12:
        /*002c*/ 	.word	0x00000000
        /*0030*/ 	.short	0x0012
        /*0032*/ 	.short	0x0090
        /*0034*/ 	.byte	0x00, 0xf5, 0x21, 0x00


	//----- nvinfo : EIATTR_KPARAM_INFO
	.align		4
.L_13:
        /*0038*/ 	.byte	0x04, 0x17
        /*003a*/ 	.short	(.L_15 - .L_14)
.L_14:
        /*003c*/ 	.word	0x00000000
        /*0040*/ 	.short	0x0011
        /*0042*/ 	.short	0x0088
        /*0044*/ 	.byte	0x00, 0xf5, 0x21, 0x00


	//----- nvinfo : EIATTR_KPARAM_INFO
	.align		4
.L_15:
        /*0048*/ 	.byte	0x04, 0x17
        /*004a*/ 	.short	(.L_17 - .L_16)
.L_16:
        /*004c*/ 	.word	0x00000000
        /*0050*/ 	.short	0x0010
        /*0052*/ 	.short	0x0080
        /*0054*/ 	.byte	0x00, 0xf5, 0x21, 0x00


	//----- nvinfo : EIATTR_KPARAM_INFO
	.align		4
.L_17:
        /*0058*/ 	.byte	0x04, 0x17
        /*005a*/ 	.short	(.L_19 - .L_18)
.L_18:
        /*005c*/ 	.word	0x00000000
        /*0060*/ 	.short	0x000f
        /*0062*/ 	.short	0x0078
        /*0064*/ 	.byte	0x00, 0xf5, 0x21, 0x00


	//----- nvinfo : EIATTR_KPARAM_INFO
	.align		4
.L_19:
        /*0068*/ 	.byte	0x04, 0x17
        /*006a*/ 	.short	(.L_21 - .L_20)
.L_20:
        /*006c*/ 	.word	0x00000000
        /*0070*/ 	.short	0x000e
        /*0072*/ 	.short	0x0070
        /*0074*/ 	.byte	0x00, 0xf5, 0x21, 0x00


	//----- nvinfo : EIATTR_KPARAM_INFO
	.align		4
.L_21:
        /*0078*/ 	.byte	0x04, 0x17
        /*007a*/ 	.short	(.L_23 - .L_22)
.L_22:
        /*007c*/ 	.word	0x00000000
        /*0080*/ 	.short	0x000d
        /*0082*/ 	.short	0x0068
        /*0084*/ 	.byte	0x00, 0xf5, 0x21, 0x00


	//----- nvinfo : EIATTR_KPARAM_INFO
	.align		4
.L_23:
        /*0088*/ 	.byte	0x04, 0x17
        /*008a*/ 	.short	(.L_25 - .L_24)
.L_24:
        /*008c*/ 	.word	0x00000000
        /*0090*/ 	.short	0x000c
        /*0092*/ 	.short	0x0060
        /*0094*/ 	.byte	0x00, 0xf5, 0x21, 0x00


	//----- nvinfo : EIATTR_KPARAM_INFO
	.align		4
.L_25:
        /*0098*/ 	.byte	0x04, 0x17
        /*009a*/ 	.short	(.L_27 - .L_26)
.L_26:
        /*009c*/ 	.word	0x00000000
        /*00a0*/ 	.short	0x000b
        /*00a2*/ 	.short	0x0058
        /*00a4*/ 	.byte	0x00, 0xf5, 0x21, 0x00


	//----- nvinfo : EIATTR_KPARAM_INFO
	.align		4
.L_27:
        /*00a8*/ 	.byte	0x04, 0x17
        /*00aa*/ 	.short	(.L_29 - .L_28)
.L_28:
        /*00ac*/ 	.word	0x00000000
        /*00b0*/ 	.short	0x000a
        /*00b2*/ 	.short	0x0050
        /*00b4*/ 	.byte	0x00, 0xf5, 0x21, 0x00


	//----- nvinfo : EIATTR_KPARAM_INFO
	.align		4
.L_29:
        /*00b8*/ 	.byte	0x04, 0x17
        /*00ba*/ 	.short	(.L_31 - .L_30)
.L_30:
        /*00bc*/ 	.word	0x00000000
        /*00c0*/ 	.short	0x0009
        /*00c2*/ 	.short	0x0048
        /*00c4*/ 	.byte	0x00, 0xf5, 0x21, 0x00


	//----- nvinfo : EIATTR_KPARAM_INFO
	.align		4
.L_31:
        /*00c8*/ 	.byte	0x04, 0x17
        /*00ca*/ 	.short	(.L_33 - .L_32)
.L_32:
        /*00cc*/ 	.word	0x00000000
        /*00d0*/ 	.short	0x0008
        /*00d2*/ 	.short	0x0040
        /*00d4*/ 	.byte	0x00, 0xf5, 0x21, 0x00


	//----- nvinfo : EIATTR_KPARAM_INFO
	.align		4
.L_33:
        /*00d8*/ 	.byte	0x04, 0x17
        /*00da*/ 	.short	(.L_35 - .L_34)
.L_34:
        /*00dc*/ 	.word	0x00000000
        /*00e0*/ 	.short	0x0007
        /*00e2*/ 	.short	0x0038
        /*00e4*/ 	.byte	0x00, 0xf5, 0x21, 0x00


	//----- nvinfo : EIATTR_KPARAM_INFO
	.align		4
.L_35:
        /*00e8*/ 	.byte	0x04, 0x17
        /*00ea*/ 	.short	(.L_37 - .L_36)
.L_36:
        /*00ec*/ 	.word	0x00000000
        /*00f0*/ 	.short	0x0006
        /*00f2*/ 	.short	0x0030
        /*00f4*/ 	.byte	0x00, 0xf5, 0x21, 0x00


	//----- nvinfo : EIATTR_KPARAM_INFO
	.align		4
.L_37:
        /*00f8*/ 	.byte	0x04, 0x17
        /*00fa*/ 	.short	(.L_39 - .L_38)
.L_38:
        /*00fc*/ 	.word	0x00000000
        /*0100*/ 	.short	0x0005
        /*0102*/ 	.short	0x0028
        /*0104*/ 	.byte	0x00, 0xf5, 0x21, 0x00


	//----- nvinfo : EIATTR_KPARAM_INFO
	.align		4
.L_39:
        /*0108*/ 	.byte	0x04, 0x17
        /*010a*/ 	.short	(.L_41 - .L_40)
.L_40:
        /*010c*/ 	.word	0x00000000
        /*0110*/ 	.short	0x0004
        /*0112*/ 	.short	0x0020
        /*0114*/ 	.byte	0x00, 0xf5, 0x21, 0x00


	//----- nvinfo : EIATTR_KPARAM_INFO
	.align		4
.L_41:
        /*0118*/ 	.byte	0x04, 0x17
        /*011a*/ 	.short	(.L_43 - .L_42)
.L_42:
        /*011c*/ 	.word	0x00000000
        /*0120*/ 	.short	0x0003
        /*0122*/ 	.short	0x0018
        /*0124*/ 	.byte	0x00, 0xf5, 0x21, 0x00


	//----- nvinfo : EIATTR_KPARAM_INFO
	.align		4
.L_43:
        /*0128*/ 	.byte	0x04, 0x17
        /*012a*/ 	.short	(.L_45 - .L_44)
.L_44:
        /*012c*/ 	.word	0x00000000
        /*0130*/ 	.short	0x0002
        /*0132*/ 	.short	0x0010
        /*0134*/ 	.byte	0x00, 0xf5, 0x21, 0x00


	//----- nvinfo : EIATTR_KPARAM_INFO
	.align		4
.L_45:
        /*0138*/ 	.byte	0x04, 0x17
        /*013a*/ 	.short	(.L_47 - .L_46)
.L_46:
        /*013c*/ 	.word	0x00000000
        /*0140*/ 	.short	0x0001
        /*0142*/ 	.short	0x0008
        /*0144*/ 	.byte	0x00, 0xf5, 0x21, 0x00


	//----- nvinfo : EIATTR_KPARAM_INFO
	.align		4
.L_47:
        /*0148*/ 	.byte	0x04, 0x17
        /*014a*/ 	.short	(.L_49 - .L_48)
.L_48:
        /*014c*/ 	.word	0x00000000
        /*0150*/ 	.short	0x0000
        /*0152*/ 	.short	0x0000
        /*0154*/ 	.byte	0x00, 0xf5, 0x21, 0x00


	//----- nvinfo : EIATTR_SPARSE_MMA_MASK
	.align		4
.L_49:
        /*0158*/ 	.byte	0x03, 0x50
        /*015a*/ 	.short	0x0000


	//----- nvinfo : EIATTR_MAXREG_COUNT
	.align		4
        /*015c*/ 	.byte	0x03, 0x1b
        /*015e*/ 	.short	0x00ff


	//----- nvinfo : EIATTR_MERCURY_ISA_VERSION
	.align		4
        /*0160*/ 	.byte	0x03, 0x5f
        /*0162*/ 	.short	0x0101


	//----- nvinfo : EIATTR_VRC_CTA_INIT_COUNT
	.align		4
        /*0164*/ 	.byte	0x02, 0x4a
	.zero		1
	.zero		1


	//----- nvinfo : EIATTR_EXIT_INSTR_OFFSETS
	.align		4
        /*0168*/ 	.byte	0x04, 0x1c
        /*016a*/ 	.short	(.L_51 - .L_50)


	//   ....[0]....
.L_50:
        /*016c*/ 	.word	0x00000090


	//   ....[1]....
        /*0170*/ 	.word	0x000060a0


	//----- nvinfo : EIATTR_CRS_STACK_SIZE
	.align		4
.L_51:
        /*0174*/ 	.byte	0x04, 0x1e
        /*0176*/ 	.short	(.L_53 - .L_52)
.L_52:
        /*0178*/ 	.word	0x00000000


	//----- nvinfo : EIATTR_CBANK_PARAM_SIZE
	.align		4
.L_53:
        /*017c*/ 	.byte	0x03, 0x19
        /*017e*/ 	.short	0x00a8


	//----- nvinfo : EIATTR_PARAM_CBANK
	.align		4
        /*0180*/ 	.byte	0x04, 0x0a
        /*0182*/ 	.short	(.L_55 - .L_54)
	.align		4
.L_54:
        /*0184*/ 	.word	index@(.nv.constant0._Z25gpu_ref_optimized_threadsPiS_S_S_S_S_PjS0_S0_S_S_S_S_S_S_S_S_S_S_S_S_)
        /*0188*/ 	.short	0x0380
        /*018a*/ 	.short	0x00a8


	//----- nvinfo : EIATTR_SW_WAR
	.align		4
.L_55:
        /*018c*/ 	.byte	0x04, 0x36
        /*018e*/ 	.short	(.L_57 - .L_56)
.L_56:
        /*0190*/ 	.word	0x00000008
.L_57:


//--------------------- .nv.callgraph             --------------------------
	.section	.nv.callgraph,"",@"SHT_CUDA_CALLGRAPH"
	.align	4
	.sectionentsize	8
	.align		4
        /*0000*/ 	.word	0x00000000
	.align		4
        /*0004*/ 	.word	0xffffffff
	.align		4
        /*0008*/ 	.word	0x00000000
	.align		4
        /*000c*/ 	.word	0xfffffffe
	.align		4
        /*0010*/ 	.word	0x00000000
	.align		4
        /*0014*/ 	.word	0xfffffffd
	.align		4
        /*0018*/ 	.word	0x00000000
	.align		4
        /*001c*/ 	.word	0xfffffffc


//--------------------- .text._Z25gpu_ref_optimized_threadsPiS_S_S_S_S_PjS0_S0_S_S_S_S_S_S_S_S_S_S_S_S_ --------------------------
	.section	.text._Z25gpu_ref_optimized_threadsPiS_S_S_S_S_PjS0_S0_S_S_S_S_S_S_S_S_S_S_S_S_,"ax",@progbits
	.align	128
        .global         _Z25gpu_ref_optimized_threadsPiS_S_S_S_S_PjS0_S0_S_S_S_S_S_S_S_S_S_S_S_S_
        .type           _Z25gpu_ref_optimized_threadsPiS_S_S_S_S_PjS0_S0_S_S_S_S_S_S_S_S_S_S_S_S_,@function
        .size           _Z25gpu_ref_optimized_threadsPiS_S_S_S_S_PjS0_S0_S_S_S_S_S_S_S_S_S_S_S_S_,(.L_x_145 - _Z25gpu_ref_optimized_threadsPiS_S_S_S_S_PjS0_S0_S_S_S_S_S_S_S_S_S_S_S_S_)
        .other          _Z25gpu_ref_optimized_threadsPiS_S_S_S_S_PjS0_S0_S_S_S_S_S_S_S_S_S_S_S_S_,@"STO_CUDA_ENTRY STV_DEFAULT"
_Z25gpu_ref_optimized_threadsPiS_S_S_S_S_PjS0_S0_S_S_S_S_S_S_S_S_S_S_S_S_:
.text._Z25gpu_ref_optimized_threadsPiS_S_S_S_S_PjS0_S0_S_S_S_S_S_S_S_S_S_S_S_S_:
[----:B------:R-:W-:Y:S08]  /*0000*/  LDC R1, c[0x0][0x37c] ;  /* 0x0000df00ff017b82 */ /* 0x000ff00000000800 */
[----:B------:R-:W0:Y:S01]  /*0010*/  LDC.64 R2, c[0x0][0x3a8] ;  /* 0x0000ea00ff027b82 */ /* 0x000e220000000a00 */
[----:B------:R-:W0:Y:S02]  /*0020*/  LDCU.64 UR4, c[0x0][0x358] ;  /* 0x00006b00ff0477ac */ /* 0x000e240008000a00 */
[----:B0-----:R0:W2:Y:S01]  /*0030*/  LDG.E R3, desc[UR4][R2.64] ;  /* 0x0000000402037981 */ /* 0x0010a2000c1e1900 */
[----:B------:R-:W0:Y:S01]  /*0040*/  LDCU UR6, c[0x0][0x360] ;  /* 0x00006c00ff0677ac */ /* 0x000e220008000800 */
[----:B------:R-:W0:Y:S01]  /*0050*/  S2R R0, SR_CTAID.X ;  /* 0x0000000000007919 */ /* 0x000e220000002500 */
[----:B------:R-:W0:Y:S02]  /*0060*/  S2R R5, SR_TID.X ;  /* 0x0000000000057919 */ /* 0x000e240000002100 */
[----:B0-----:R-:W-:-:S05]  /*0070*/  IMAD R2, R0, UR6, R5 ;  /* 0x0000000600027c24 */ /* 0x001fca000f8e0205 */
[----:B--2---:R-:W-:-:S13]  /*0080*/  ISETP.GE.AND P0, PT, R2, R3, PT ;  /* 0x000000030200720c */ /* 0x004fda0003f06270 */
[----:B------:R-:W-:Y:S05]  /*0090*/  @P0 EXIT ;  /* 0x000000000000094d */ /* 0x000fea0003800000 */
[----:B------:R-:W0:Y:S02]  /*00a0*/  LDC.64 R4, c[0x0][0x400] ;  /* 0x00010000ff047b82 */ /* 0x000e240000000a00 */
[----:B0-----:R-:W2:Y:S02]  /*00b0*/  LDG.E R0, desc[UR4][R4.64] ;  /* 0x0000000404007981 */ /* 0x001ea4000c1e1900 */
[----:B--2---:R-:W-:-:S07]  /*00c0*/  IMAD R3, R0, R0, RZ ;  /* 0x0000000000037224 */ /* 0x004fce00078e02ff */
.L_x_143:
[----:B------:R-:W0:Y:S08]  /*00d0*/  LDC.64 R10, c[0x0][0x3b0] ;  /* 0x0000ec00ff0a7b82 */ /* 0x000e300000000a00 */
[----:B------:R-:W1:Y:S01]  /*00e0*/  LDC.64 R16, c[0x0][0x3a0] ;  /* 0x0000e800ff107b82 */ /* 0x000e620000000a00 */
[----:B0-----:R-:W-:-:S05]  /*00f0*/  IMAD.WIDE R10, R2, 0x4, R10 ;  /* 0x00000004020a7825 */ /* 0x001fca00078e020a */
[----:B------:R-:W2:Y:S04]  /*0100*/  LDG.E R4, desc[UR4][R10.64] ;  /* 0x000000040a047981 */ /* 0x000ea8000c1e1900 */
[----:B------:R-:W2:Y:S01]  /*0110*/  LDG.E R5, desc[UR4][R10.64+0x4] ;  /* 0x000004040a057981 */ /* 0x000ea2000c1e1900 */
[----:B-1----:R-:W-:-:S05]  /*0120*/  IMAD.WIDE R16, R2, 0x4, R16 ;  /* 0x0000000402107825 */ /* 0x002fca00078e0210 */
[----:B------:R0:W5:Y:S01]  /*0130*/  LDG.E R7, desc[UR4][R16.64] ;  /* 0x0000000410077981 */ /* 0x000162000c1e1900 */
[----:B------:R-:W-:Y:S01]  /*0140*/  BSSY.RECONVERGENT B1, `(.L_x_0) ;  /* 0x0000250000017945 */ /* 0x000fe20003800200 */
[----:B------:R-:W-:Y:S01]  /*0150*/  IMAD.MOV.U32 R6, RZ, RZ, RZ ;  /* 0x000000ffff067224 */ /* 0x000fe200078e00ff */
[----:B------:R-:W-:Y:S02]  /*0160*/  CS2R R8, SRZ ;  /* 0x0000000000087805 */ /* 0x000fe4000001ff00 */
[----:B--2---:R-:W-:-:S13]  /*0170*/  ISETP.GE.AND P0, PT, R4, R5, PT ;  /* 0x000000050400720c */ /* 0x004fda0003f06270 */
[----:B0-----:R-:W-:Y:S05]  /*0180*/  @P0 BRA `(.L_x_1) ;  /* 0x00000024002c0947 */ /* 0x001fea0003800000 */
[----:B------:R-:W0:Y:S01]  /*0190*/  LDC.64 R18, c[0x0][0x390] ;  /* 0x0000e400ff127b82 */ /* 0x000e220000000a00 */
[----:B-----5:R-:W-:Y:S01]  /*01a0*/  IMAD R10, R0, R7, RZ ;  /* 0x00000007000a7224 */ /* 0x020fe200078e02ff */
[----:B------:R-:W-:Y:S01]  /*01b0*/  CS2R R8, SRZ ;  /* 0x0000000000087805 */ /* 0x000fe2000001ff00 */
[----:B------:R-:W-:Y:S02]  /*01c0*/  IMAD.MOV.U32 R12, RZ, RZ, R4 ;  /* 0x000000ffff0c7224 */ /* 0x000fe400078e0004 */
[----:B------:R-:W-:Y:S02]  /*01d0*/  IMAD.MOV.U32 R6, RZ, RZ, RZ ;  /* 0x000000ffff067224 */ /* 0x000fe400078e00ff */
[----:B0-----:R-:W-:-:S07]  /*01e0*/  IMAD.WIDE.U32 R18, R7, 0x4, R18 ;  /* 0x0000000407127825 */ /* 0x001fce00078e0012 */
.L_x_55:
[----:B0--34-:R-:W0:Y:S08]  /*01f0*/  LDC.64 R14, c[0x0][0x3b8] ;  /* 0x0000ee00ff0e7b82 */ /* 0x019e300000000a00 */
[----:B-12---:R-:W1:Y:S08]  /*0200*/  LDC.64 R22, c[0x0][0x3e0] ;  /* 0x0000f800ff167b82 */ /* 0x006e700000000a00 */
[----:B------:R-:W2:Y:S01]  /*0210*/  LDC.64 R20, c[0x0][0x3c8] ;  /* 0x0000f200ff147b82 */ /* 0x000ea20000000a00 */
[----:B0-----:R-:W-:-:S07]  /*0220*/  IMAD.WIDE R14, R12, 0x4, R14 ;  /* 0x000000040c0e7825 */ /* 0x001fce00078e020e */
[----:B------:R-:W0:Y:S01]  /*0230*/  LDC.64 R24, c[0x0][0x3d8] ;  /* 0x0000f600ff187b82 */ /* 0x000e220000000a00 */
[----:B------:R-:W1:Y:S02]  /*0240*/  LDG.E R15, desc[UR4][R14.64] ;  /* 0x000000040e0f7981 */ /* 0x000e64000c1e1900 */
[----:B-1----:R-:W-:-:S05]  /*0250*/  IMAD.WIDE R22, R15, 0x4, R22 ;  /* 0x000000040f167825 */ /* 0x002fca00078e0216 */
[----:B------:R-:W3:Y:S01]  /*0260*/  LDG.E R13, desc[UR4][R22.64] ;  /* 0x00000004160d7981 */ /* 0x000ee2000c1e1900 */
[----:B--2---:R-:W-:-:S05]  /*0270*/  IMAD.WIDE R20, R15, 0x4, R20 ;  /* 0x000000040f147825 */ /* 0x004fca00078e0214 */
[----:B-----5:R1:W5:Y:S01]  /*0280*/  LDG.E R11, desc[UR4][R20.64] ;  /* 0x00000004140b7981 */ /* 0x020362000c1e1900 */
[----:B------:R-:W-:Y:S01]  /*0290*/  VIADD R12, R12, 0x1 ;  /* 0x000000010c0c7836 */ /* 0x000fe20000000000 */
[----:B------:R-:W-:Y:S01]  /*02a0*/  BSSY.RECONVERGENT B0, `(.L_x_2) ;  /* 0x0000238000007945 */ /* 0x000fe20003800200 */
[----:B0-----:R-:W-:-:S03]  /*02b0*/  IMAD.WIDE R14, R15, 0x4, R24 ;  /* 0x000000040f0e7825 */ /* 0x001fc600078e0218 */
[----:B------:R-:W-:Y:S02]  /*02c0*/  ISETP.NE.AND P1, PT, R12, R5, PT ;  /* 0x000000050c00720c */ /* 0x000fe40003f25270 */
[----:B---3--:R-:W-:-:S13]  /*02d0*/  ISETP.NE.AND P0, PT, R13, R2, PT ;  /* 0x000000020d00720c */ /* 0x008fda0003f05270 */
[----:B-1----:R-:W-:Y:S05]  /*02e0*/  @P0 BRA `(.L_x_3) ;  /* 0x0000001800b40947 */ /* 0x002fea0003800000 */
[----:B------:R-:W2:Y:S01]  /*02f0*/  LDG.E R13, desc[UR4][R14.64] ;  /* 0x000000040e0d7981 */ /* 0x000ea2000c1e1900 */
[----:B------:R-:W-:Y:S01]  /*0300*/  BSSY.RECONVERGENT B3, `(.L_x_4) ;  /* 0x0000149000037945 */ /* 0x000fe20003800200 */
[----:B--2---:R-:W-:-:S13]  /*0310*/  ISETP.GE.AND P2, PT, R13, 0x1, PT ;  /* 0x000000010d00780c */ /* 0x004fda0003f46270 */
[----:B------:R-:W-:Y:S05]  /*0320*/  @!P2 BRA `(.L_x_5) ;  /* 0x000000140018a947 */ /* 0x000fea0003800000 */
[C---:B------:R-:W-:Y:S01]  /*0330*/  ISETP.GE.U32.AND P0, PT, R13.reuse, 0x4, PT ;  /* 0x000000040d00780c */ /* 0x040fe20003f06070 */
[----:B------:R-:W-:Y:S01]  /*0340*/  BSSY.RECONVERGENT B2, `(.L_x_6) ;  /* 0x00000ba000027945 */ /* 0x000fe20003800200 */
[----:B------:R-:W-:Y:S01]  /*0350*/  LOP3.LUT R28, R13, 0x3, RZ, 0xc0, !PT ;  /* 0x000000030d1c7812 */ /* 0x000fe200078ec0ff */
[----:B------:R-:W-:-:S10]  /*0360*/  IMAD.MOV.U32 R30, RZ, RZ, RZ ;  /* 0x000000ffff1e7224 */ /* 0x000fd400078e00ff */
[----:B------:R-:W-:Y:S05]  /*0370*/  @!P0 BRA `(.L_x_7) ;  /* 0x0000000800d88947 */ /* 0x000fea0003800000 */
[----:B------:R-:W-:Y:S01]  /*0380*/  LOP3.LUT R30, R13, 0x7ffffffc, RZ, 0xc0, !PT ;  /* 0x7ffffffc0d1e7812 */ /* 0x000fe200078ec0ff */
[----:B------:R-:W-:-:S07]  /*0390*/  IMAD.MOV.U32 R29, RZ, RZ, RZ ;  /* 0x000000ffff1d7224 */ /* 0x000fce00078e00ff */
.L_x_20:
[----:B0-----:R-:W0:Y:S01]  /*03a0*/  LDC.64 R20, c[0x0][0x3d0] ;  /* 0x0000f400ff147b82 */ /* 0x001e220000000a00 */
[----:B-12--5:R-:W-:-:S07]  /*03b0*/  IMAD.IADD R23, R11, 0x1, R29 ;  /* 0x000000010b177824 */ /* 0x026fce00078e021d */
[----:B---3--:R-:W1:Y:S01]  /*03c0*/  LDC.64 R14, c[0x0][0x3e8] ;  /* 0x0000fa00ff0e7b82 */ /* 0x008e620000000a00 */
[----:B0-----:R-:W-:-:S05]  /*03d0*/  IMAD.WIDE R20, R23, 0x4, R20 ;  /* 0x0000000417147825 */ /* 0x001fca00078e0214 */
[----:B------:R-:W2:Y:S01]  /*03e0*/  LDG.E R35, desc[UR4][R20.64] ;  /* 0x0000000414237981 */ /* 0x000ea2000c1e1900 */
[----:B------:R-:W-:Y:S01]  /*03f0*/  IADD3 R29, PT, PT, R29, 0x4, RZ ;  /* 0x000000041d1d7810 */ /* 0x000fe20007ffe0ff */
[----:B------:R-:W-:Y:S01]  /*0400*/  BSSY.RECONVERGENT B4, `(.L_x_8) ;  /* 0x000002b000047945 */ /* 0x000fe20003800200 */
[----:B-1----:R-:W-:Y:S02]  /*0410*/  IMAD.WIDE R14, R23, 0x4, R14 ;  /* 0x00000004170e7825 */ /* 0x002fe400078e020e */
[----:B------:R-:W-:Y:S02]  /*0420*/  ISETP.NE.AND P3, PT, R29, R30, PT ;  /* 0x0000001e1d00720c */ /* 0x000fe40003f65270 */
[----:B--2---:R-:W-:-:S13]  /*0430*/  ISETP.GE.AND P0, PT, R35, RZ, PT ;  /* 0x000000ff2300720c */ /* 0x004fda0003f06270 */
[----:B------:R-:W-:Y:S05]  /*0440*/  @!P0 BRA `(.L_x_9) ;  /* 0x0000000000988947 */ /* 0x000fea0003800000 */
[----:B------:R-:W-:-:S13]  /*0450*/  ISETP.NE.AND P0, PT, R35, R7, PT ;  /* 0x000000072300720c */ /* 0x000fda0003f05270 */
[----:B------:R-:W-:Y:S05]  /*0460*/  @P0 BRA `(.L_x_10) ;  /* 0x0000000000300947 */ /* 0x000fea0003800000 */
[----:B------:R-:W2:Y:S02]  /*0470*/  LDG.E R22, desc[UR4][R14.64] ;  /* 0x000000040e167981 */ /* 0x000ea4000c1e1900 */
[----:B--2---:R-:W-:-:S13]  /*0480*/  ISETP.GE.AND P0, PT, R22, 0x2, PT ;  /* 0x000000021600780c */ /* 0x004fda0003f06270 */
[----:B------:R-:W-:Y:S05]  /*0490*/  @!P0 BRA `(.L_x_9) ;  /* 0x0000000000848947 */ /* 0x000fea0003800000 */
[----:B------:R-:W2:Y:S02]  /*04a0*/  LDG.E R23, desc[UR4][R18.64] ;  /* 0x0000000412177981 */ /* 0x000ea4000c1e1900 */
[----:B--2---:R-:W-:-:S13]  /*04b0*/  ISETP.NE.AND P0, PT, R23, R2, PT ;  /* 0x000000021700720c */ /* 0x004fda0003f05270 */
[----:B------:R-:W-:Y:S05]  /*04c0*/  @!P0 BRA `(.L_x_9) ;  /* 0x0000000000788947 */ /* 0x000fea0003800000 */
[----:B------:R-:W0:Y:S02]  /*04d0*/  LDC.64 R22, c[0x0][0x380] ;  /* 0x0000e000ff167b82 */ /* 0x000e240000000a00 */
[----:B0-----:R-:W-:-:S04]  /*04e0*/  IMAD.WIDE R22, R6, 0x4, R22 ;  /* 0x0000000406167825 */ /* 0x001fc800078e0216 */
[----:B------:R-:W-:Y:S01]  /*04f0*/  VIADD R6, R6, 0x1 ;  /* 0x0000000106067836 */ /* 0x000fe20000000000 */
[----:B------:R0:W-:Y:S04]  /*0500*/  STG.E desc[UR4][R22.64], R7 ;  /* 0x0000000716007986 */ /* 0x0001e8000c101904 */
[----:B------:R0:W-:Y:S01]  /*0510*/  STG.E desc[UR4][R18.64], R2 ;  /* 0x0000000212007986 */ /* 0x0001e2000c101904 */
[----:B------:R-:W-:Y:S05]  /*0520*/  BRA `(.L_x_9) ;  /* 0x0000000000607947 */ /* 0x000fea0003800000 */
.L_x_10:
[----:B------:R-:W0:Y:S08]  /*0530*/  LDC.64 R24, c[0x0][0x390] ;  /* 0x0000e400ff187b82 */ /* 0x000e300000000a00 */
[----:B------:R-:W1:Y:S01]  /*0540*/  LDC.64 R26, c[0x0][0x3f0] ;  /* 0x0000fc00ff1a7b82 */ /* 0x000e620000000a00 */
[----:B------:R-:W-:-:S07]  /*0550*/  IMAD.IADD R31, R10, 0x1, R35 ;  /* 0x000000010a1f7824 */ /* 0x000fce00078e0223 */
[----:B------:R-:W2:Y:S01]  /*0560*/  LDC.64 R32, c[0x0][0x3f8] ;  /* 0x0000fe00ff207b82 */ /* 0x000ea20000000a00 */
[----:B0-----:R-:W-:-:S05]  /*0570*/  IMAD.WIDE.U32 R24, R35, 0x4, R24 ;  /* 0x0000000423187825 */ /* 0x001fca00078e0018 */
[----:B------:R-:W3:Y:S01]  /*0580*/  LDG.E R23, desc[UR4][R24.64] ;  /* 0x0000000418177981 */ /* 0x000ee2000c1e1900 */
[----:B-1----:R-:W-:Y:S01]  /*0590*/  IMAD.WIDE R26, R31, 0x4, R26 ;  /* 0x000000041f1a7825 */ /* 0x002fe200078e021a */
[----:B---3--:R-:W-:-:S13]  /*05a0*/  ISETP.NE.AND P4, PT, R23, R2, PT ;  /* 0x000000021700720c */ /* 0x008fda0003f85270 */
[----:B------:R-:W0:Y:S02]  /*05b0*/  @P4 LDC.64 R22, c[0x0][0x380] ;  /* 0x0000e000ff164b82 */ /* 0x000e240000000a00 */
[----:B0-----:R-:W-:-:S05]  /*05c0*/  @P4 IMAD.WIDE R22, R6, 0x4, R22 ;  /* 0x0000000406164825 */ /* 0x001fca00078e0216 */
[----:B------:R0:W-:Y:S04]  /*05d0*/  @P4 STG.E desc[UR4][R22.64], R35 ;  /* 0x0000002316004986 */ /* 0x0001e8000c101904 */
[----:B------:R1:W-:Y:S04]  /*05e0*/  @P4 STG.E desc[UR4][R24.64], R2 ;  /* 0x0000000218004986 */ /* 0x0003e8000c101904 */
[----:B------:R-:W3:Y:S01]  /*05f0*/  LDG.E R34, desc[UR4][R26.64] ;  /* 0x000000041a227981 */ /* 0x000ee2000c1e1900 */
[----:B--2---:R-:W-:-:S04]  /*0600*/  IMAD.WIDE R32, R31, 0x4, R32 ;  /* 0x000000041f207825 */ /* 0x004fc800078e0220 */
[----:B---3--:R-:W-:-:S05]  /*0610*/  VIADD R37, R34, 0x1 ;  /* 0x0000000122257836 */ /* 0x008fca0000000000 */
[----:B------:R1:W-:Y:S04]  /*0620*/  STG.E desc[UR4][R26.64], R37 ;  /* 0x000000251a007986 */ /* 0x0003e8000c101904 */
[----:B------:R-:W2:Y:S01]  /*0630*/  LDG.E R32, desc[UR4][R32.64] ;  /* 0x0000000420207981 */ /* 0x000ea2000c1e1900 */
[----:B------:R-:W-:Y:S02]  /*0640*/  VIADD R31, R8, 0x1 ;  /* 0x00000001081f7836 */ /* 0x000fe40000000000 */
[----:B0-----:R-:W-:-:S04]  /*0650*/  @P4 VIADD R22, R6, 0x1 ;  /* 0x0000000106164836 */ /* 0x001fc80000000000 */
[----:B------:R-:W-:Y:S01]  /*0660*/  @P4 IMAD.MOV.U32 R6, RZ, RZ, R22 ;  /* 0x000000ffff064224 */ /* 0x000fe200078e0016 */
[----:B--2---:R-:W-:-:S04]  /*0670*/  ISETP.NE.AND P0, PT, R32, R37, PT ;  /* 0x000000252000720c */ /* 0x004fc80003f05270 */
[----:B------:R-:W-:-:S13]  /*0680*/  ISETP.EQ.OR P0, PT, R32, 0x1, !P0 ;  /* 0x000000012000780c */ /* 0x000fda0004702670 */
[----:B------:R-:W-:-:S05]  /*0690*/  @!P0 IMAD.MOV R31, RZ, RZ, R8 ;  /* 0x000000ffff1f8224 */ /* 0x000fca00078e0208 */
[----:B-1----:R-:W-:-:S07]  /*06a0*/  MOV R8, R31 ;  /* 0x0000001f00087202 */ /* 0x002fce0000000f00 */
.L_x_9:
[----:B------:R-:W-:Y:S05]  /*06b0*/  BSYNC.RECONVERGENT B4 ;  /* 0x0000000000047941 */ /* 0x000fea0003800200 */
.L_x_8:
[----:B------:R-:W2:Y:S01]  /*06c0*/  LDG.E R35, desc[UR4][R20.64+0x4] ;  /* 0x0000040414237981 */ /* 0x000ea2000c1e1900 */
[----:B------:R-:W-:Y:S01]  /*06d0*/  BSSY.RECONVERGENT B4, `(.L_x_11) ;  /* 0x0000029000047945 */ /* 0x000fe20003800200 */
[----:B--2---:R-:W-:-:S13]  /*06e0*/  ISETP.GE.AND P0, PT, R35, RZ, PT ;  /* 0x000000ff2300720c */ /* 0x004fda0003f06270 */
[----:B------:R-:W-:Y:S05]  /*06f0*/  @!P0 BRA `(.L_x_12) ;  /* 0x0000000000988947 */ /* 0x000fea0003800000 */
[----:B------:R-:W-:-:S13]  /*0700*/  ISETP.NE.AND P0, PT, R35, R7, PT ;  /* 0x000000072300720c */ /* 0x000fda0003f05270 */
[----:B------:R-:W-:Y:S05]  /*0710*/  @!P0 BRA `(.L_x_13) ;  /* 0x0000000000648947 */ /* 0x000fea0003800000 */
[----:B------:R-:W1:Y:S01]  /*0720*/  LDC.64 R26, c[0x0][0x390] ;  /* 0x0000e400ff1a7b82 */ /* 0x000e620000000a00 */
[----:B------:R-:W-:-:S07]  /*0730*/  IMAD.IADD R31, R10, 0x1, R35 ;  /* 0x000000010a1f7824 */ /* 0x000fce00078e0223 */
[----:B------:R-:W2:Y:S01]  /*0740*/  LDC.64 R32, c[0x0][0x3f8] ;  /* 0x0000fe00ff207b82 */ /* 0x000ea20000000a00 */
[----:B-1----:R-:W-:-:S05]  /*0750*/  IMAD.WIDE.U32 R26, R35, 0x4, R26 ;  /* 0x00000004231a7825 */ /* 0x002fca00078e001a */
[----:B0-----:R-:W3:Y:S02]  /*0760*/  LDG.E R23, desc[UR4][R26.64] ;  /* 0x000000041a177981 */ /* 0x001ee4000c1e1900 */
[----:B---3--:R-:W-:Y:S02]  /*0770*/  ISETP.NE.AND P4, PT, R23, R2, PT ;  /* 0x000000021700720c */ /* 0x008fe40003f85270 */
[----:B------:R-:W0:Y:S11]  /*0780*/  LDC.64 R22, c[0x0][0x3f0] ;  /* 0x0000fc00ff167b82 */ /* 0x000e360000000a00 */
[----:B------:R-:W1:Y:S01]  /*0790*/  @P4 LDC.64 R24, c[0x0][0x380] ;  /* 0x0000e000ff184b82 */ /* 0x000e620000000a00 */
[----:B0-----:R-:W-:-:S04]  /*07a0*/  IMAD.WIDE R22, R31, 0x4, R22 ;  /* 0x000000041f167825 */ /* 0x001fc800078e0216 */
[----:B-1----:R-:W-:-:S05]  /*07b0*/  @P4 IMAD.WIDE R24, R6, 0x4, R24 ;  /* 0x0000000406184825 */ /* 0x002fca00078e0218 */
[----:B------:R0:W-:Y:S04]  /*07c0*/  @P4 STG.E desc[UR4][R24.64], R35 ;  /* 0x0000002318004986 */ /* 0x0001e8000c101904 */
[----:B------:R3:W-:Y:S04]  /*07d0*/  @P4 STG.E desc[UR4][R26.64], R2 ;  /* 0x000000021a004986 */ /* 0x0007e8000c101904 */
[----:B------:R-:W4:Y:S01]  /*07e0*/  LDG.E R34, desc[UR4][R22.64] ;  /* 0x0000000416227981 */ /* 0x000f22000c1e1900 */
[----:B--2---:R-:W-:-:S04]  /*07f0*/  IMAD.WIDE R32, R31, 0x4, R32 ;  /* 0x000000041f207825 */ /* 0x004fc800078e0220 */
[----:B----4-:R-:W-:-:S05]  /*0800*/  VIADD R37, R34, 0x1 ;  /* 0x0000000122257836 */ /* 0x010fca0000000000 */
[----:B------:R3:W-:Y:S04]  /*0810*/  STG.E desc[UR4][R22.64], R37 ;  /* 0x0000002516007986 */ /* 0x0007e8000c101904 */
[----:B------:R-:W2:Y:S01]  /*0820*/  LDG.E R32, desc[UR4][R32.64] ;  /* 0x0000000420207981 */ /* 0x000ea2000c1e1900 */
[----:B------:R-:W-:Y:S02]  /*0830*/  VIADD R31, R8, 0x1 ;  /* 0x00000001081f7836 */ /* 0x000fe40000000000 */
[----:B0-----:R-:W-:-:S04]  /*0840*/  @P4 VIADD R24, R6, 0x1 ;  /* 0x0000000106184836 */ /* 0x001fc80000000000 */
[----:B------:R-:W-:Y:S01]  /*0850*/  @P4 IMAD.MOV.U32 R6, RZ, RZ, R24 ;  /* 0x000000ffff064224 */ /* 0x000fe200078e0018 */
[----:B--2---:R-:W-:-:S04]  /*0860*/  ISETP.NE.AND P0, PT, R32, R37, PT ;  /* 0x000000252000720c */ /* 0x004fc80003f05270 */
[----:B------:R-:W-:-:S13]  /*0870*/  ISETP.EQ.OR P0, PT, R32, 0x1, !P0 ;  /* 0x000000012000780c */ /* 0x000fda0004702670 */
[----:B------:R-:W-:-:S04]  /*0880*/  @!P0 IMAD.MOV R31, RZ, RZ, R8 ;  /* 0x000000ffff1f8224 */ /* 0x000fc800078e0208 */
[----:B------:R-:W-:Y:S01]  /*0890*/  IMAD.MOV.U32 R8, RZ, RZ, R31 ;  /* 0x000000ffff087224 */ /* 0x000fe200078e001f */
[----:B---3--:R-:W-:Y:S06]  /*08a0*/  BRA `(.L_x_12) ;  /* 0x00000000002c7947 */ /* 0x008fec0003800000 */
.L_x_13:
[----:B0-----:R-:W2:Y:S02]  /*08b0*/  LDG.E R22, desc[UR4][R14.64+0x4] ;  /* 0x000004040e167981 */ /* 0x001ea4000c1e1900 */
[----:B--2---:R-:W-:-:S13]  /*08c0*/  ISETP.GE.AND P0, PT, R22, 0x2, PT ;  /* 0x000000021600780c */ /* 0x004fda0003f06270 */
[----:B------:R-:W-:Y:S05]  /*08d0*/  @!P0 BRA `(.L_x_12) ;  /* 0x0000000000208947 */ /* 0x000fea0003800000 */
[----:B------:R-:W2:Y:S02]  /*08e0*/  LDG.E R23, desc[UR4][R18.64] ;  /* 0x0000000412177981 */ /* 0x000ea4000c1e1900 */
[----:B--2---:R-:W-:-:S13]  /*08f0*/  ISETP.NE.AND P0, PT, R23, R2, PT ;  /* 0x000000021700720c */ /* 0x004fda0003f05270 */
[----:B------:R-:W0:Y:S01]  /*0900*/  @P0 LDC.64 R22, c[0x0][0x380] ;  /* 0x0000e000ff160b82 */ /* 0x000e220000000a00 */
[C---:B------:R-:W-:Y:S01]  /*0910*/  @P0 IADD3 R24, PT, PT, R6.reuse, 0x1, RZ ;  /* 0x0000000106180810 */ /* 0x040fe20007ffe0ff */
[----:B0-----:R-:W-:-:S04]  /*0920*/  @P0 IMAD.WIDE R22, R6, 0x4, R22 ;  /* 0x0000000406160825 */ /* 0x001fc800078e0216 */
[----:B------:R-:W-:Y:S01]  /*0930*/  @P0 IMAD.MOV.U32 R6, RZ, RZ, R24 ;  /* 0x000000ffff060224 */ /* 0x000fe200078e0018 */
[----:B------:R1:W-:Y:S04]  /*0940*/  @P0 STG.E desc[UR4][R22.64], R7 ;  /* 0x0000000716000986 */ /* 0x0003e8000c101904 */
[----:B------:R1:W-:Y:S02]  /*0950*/  @P0 STG.E desc[UR4][R18.64], R2 ;  /* 0x0000000212000986 */ /* 0x0003e4000c101904 */
.L_x_12:
[----:B------:R-:W-:Y:S05]  /*0960*/  BSYNC.RECONVERGENT B4 ;  /* 0x0000000000047941 */ /* 0x000fea0003800200 */
.L_x_11:
[----:B------:R-:W2:Y:S01]  /*0970*/  LDG.E R35, desc[UR4][R20.64+0x8] ;  /* 0x0000080414237981 */ /* 0x000ea2000c1e1900 */
[----:B------:R-:W-:Y:S01]  /*0980*/  BSSY.RECONVERGENT B4, `(.L_x_14) ;  /* 0x0000029000047945 */ /* 0x000fe20003800200 */
[----:B--2---:R-:W-:-:S13]  /*0990*/  ISETP.GE.AND P0, PT, R35, RZ, PT ;  /* 0x000000ff2300720c */ /* 0x004fda0003f06270 */
[----:B------:R-:W-:Y:S05]  /*09a0*/  @!P0 BRA `(.L_x_15) ;  /* 0x0000000000988947 */ /* 0x000fea0003800000 */
[----:B------:R-:W-:-:S13]  /*09b0*/  ISETP.NE.AND P0, PT, R35, R7, PT ;  /* 0x000000072300720c */ /* 0x000fda0003f05270 */
[----:B------:R-:W-:Y:S05]  /*09c0*/  @!P0 BRA `(.L_x_16) ;  /* 0x0000000000648947 */ /* 0x000fea0003800000 */
[----:B01----:R-:W0:Y:S01]  /*09d0*/  LDC.64 R22, c[0x0][0x390] ;  /* 0x0000e400ff167b82 */ /* 0x003e220000000a00 */
[----:B------:R-:W-:-:S07]  /*09e0*/  IMAD.IADD R31, R10, 0x1, R35 ;  /* 0x000000010a1f7824 */ /* 0x000fce00078e0223 */
[----:B------:R-:W1:Y:S01]  /*09f0*/  LDC.64 R32, c[0x0][0x3f8] ;  /* 0x0000fe00ff207b82 */ /* 0x000e620000000a00 */
[----:B0-----:R-:W-:-:S05]  /*0a00*/  IMAD.WIDE.U32 R22, R35, 0x4, R22 ;  /* 0x0000000423167825 */ /* 0x001fca00078e0016 */
[----:B------:R-:W2:Y:S02]  /*0a10*/  LDG.E R25, desc[UR4][R22.64] ;  /* 0x0000000416197981 */ /* 0x000ea4000c1e1900 */
[----:B--2---:R-:W-:Y:S02]  /*0a20*/  ISETP.NE.AND P4, PT, R25, R2, PT ;  /* 0x000000021900720c */ /* 0x004fe40003f85270 */
[----:B------:R-:W0:Y:S11]  /*0a30*/  LDC.64 R24, c[0x0][0x3f0] ;  /* 0x0000fc00ff187b82 */ /* 0x000e360000000a00 */
[----:B------:R-:W2:Y:S01]  /*0a40*/  @P4 LDC.64 R26, c[0x0][0x380] ;  /* 0x0000e000ff1a4b82 */ /* 0x000ea20000000a00 */
[----:B0-----:R-:W-:-:S04]  /*0a50*/  IMAD.WIDE R24, R31, 0x4, R24 ;  /* 0x000000041f187825 */ /* 0x001fc800078e0218 */
[----:B--2---:R-:W-:-:S05]  /*0a60*/  @P4 IMAD.WIDE R26, R6, 0x4, R26 ;  /* 0x00000004061a4825 */ /* 0x004fca00078e021a */
[----:B------:R0:W-:Y:S04]  /*0a70*/  @P4 STG.E desc[UR4][R26.64], R35 ;  /* 0x000000231a004986 */ /* 0x0001e8000c101904 */
[----:B------:R3:W-:Y:S04]  /*0a80*/  @P4 STG.E desc[UR4][R22.64], R2 ;  /* 0x0000000216004986 */ /* 0x0007e8000c101904 */
[----:B------:R-:W2:Y:S01]  /*0a90*/  LDG.E R34, desc[UR4][R24.64] ;  /* 0x0000000418227981 */ /* 0x000ea2000c1e1900 */
[----:B-1----:R-:W-:-:S04]  /*0aa0*/  IMAD.WIDE R32, R31, 0x4, R32 ;  /* 0x000000041f207825 */ /* 0x002fc800078e0220 */
[----:B--2---:R-:W-:-:S05]  /*0ab0*/  VIADD R37, R34, 0x1 ;  /* 0x0000000122257836 */ /* 0x004fca0000000000 */
        /* <DEDUP_REMOVED lines=8> */
[----:B------:R-:W-:Y:S01]  /*0b40*/  MOV R8, R31 ;  /* 0x0000001f00087202 */ /* 0x000fe20000000f00 */
[----:B---3--:R-:W-:Y:S06]  /*0b50*/  BRA `(.L_x_15) ;  /* 0x00000000002c7947 */ /* 0x008fec0003800000 */
.L_x_16:
[----:B01----:R-:W2:Y:S02]  /*0b60*/  LDG.E R22, desc[UR4][R14.64+0x8] ;  /* 0x000008040e167981 */ /* 0x003ea4000c1e1900 */
[----:B--2---:R-:W-:-:S13]  /*0b70*/  ISETP.GE.AND P0, PT, R22, 0x2, PT ;  /* 0x000000021600780c */ /* 0x004fda0003f06270 */
[----:B------:R-:W-:Y:S05]  /*0b80*/  @!P0 BRA `(.L_x_15) ;  /* 0x0000000000208947 */ /* 0x000fea0003800000 */
[----:B------:R-:W2:Y:S02]  /*0b90*/  LDG.E R23, desc[UR4][R18.64] ;  /* 0x0000000412177981 */ /* 0x000ea4000c1e1900 */
[----:B--2---:R-:W-:-:S13]  /*0ba0*/  ISETP.NE.AND P0, PT, R23, R2, PT ;  /* 0x000000021700720c */ /* 0x004fda0003f05270 */
[----:B------:R-:W0:Y:S01]  /*0bb0*/  @P0 LDC.64 R22, c[0x0][0x380] ;  /* 0x0000e000ff160b82 */ /* 0x000e220000000a00 */
[C---:B------:R-:W-:Y:S02]  /*0bc0*/  @P0 VIADD R24, R6.reuse, 0x1 ;  /* 0x0000000106180836 */ /* 0x040fe40000000000 */
[----:B0-----:R-:W-:-:S04]  /*0bd0*/  @P0 IMAD.WIDE R22, R6, 0x4, R22 ;  /* 0x0000000406160825 */ /* 0x001fc800078e0216 */
[----:B------:R-:W-:Y:S01]  /*0be0*/  @P0 IMAD.MOV.U32 R6, RZ, RZ, R24 ;  /* 0x000000ffff060224 */ /* 0x000fe200078e0018 */
[----:B------:R2:W-:Y:S04]  /*0bf0*/  @P0 STG.E desc[UR4][R22.64], R7 ;  /* 0x0000000716000986 */ /* 0x0005e8000c101904 */
[----:B------:R2:W-:Y:S02]  /*0c00*/  @P0 STG.E desc[UR4][R18.64], R2 ;  /* 0x0000000212000986 */ /* 0x0005e4000c101904 */
.L_x_15:
[----:B------:R-:W-:Y:S05]  /*0c10*/  BSYNC.RECONVERGENT B4 ;  /* 0x0000000000047941 */ /* 0x000fea0003800200 */
.L_x_14:
[----:B------:R-:W3:Y:S01]  /*0c20*/  LDG.E R33, desc[UR4][R20.64+0xc] ;  /* 0x00000c0414217981 */ /* 0x000ee2000c1e1900 */
[----:B------:R-:W-:Y:S01]  /*0c30*/  BSSY.RECONVERGENT B4, `(.L_x_17) ;  /* 0x0000029000047945 */ /* 0x000fe20003800200 */
[----:B---3--:R-:W-:-:S13]  /*0c40*/  ISETP.GE.AND P0, PT, R33, RZ, PT ;  /* 0x000000ff2100720c */ /* 0x008fda0003f06270 */
[----:B------:R-:W-:Y:S05]  /*0c50*/  @!P0 BRA `(.L_x_18) ;  /* 0x0000000000988947 */ /* 0x000fea0003800000 */
[----:B------:R-:W-:-:S13]  /*0c60*/  ISETP.NE.AND P0, PT, R33, R7, PT ;  /* 0x000000072100720c */ /* 0x000fda0003f05270 */
[----:B------:R-:W-:Y:S05]  /*0c70*/  @!P0 BRA `(.L_x_19) ;  /* 0x0000000000648947 */ /* 0x000fea0003800000 */
[----:B012---:R-:W0:Y:S01]  /*0c80*/  LDC.64 R22, c[0x0][0x390] ;  /* 0x0000e400ff167b82 */ /* 0x007e220000000a00 */
        /* <DEDUP_REMOVED lines=17> */
[----:B0-----:R-:W-:-:S05]  /*0da0*/  @P4 VIADD R20, R6, 0x1 ;  /* 0x0000000106144836 */ /* 0x001fca0000000000 */
[----:B------:R-:W-:Y:S02]  /*0db0*/  @P4 MOV R6, R20 ;  /* 0x0000001400064202 */ /* 0x000fe40000000f00 */
[----:B--2---:R-:W-:-:S04]  /*0dc0*/  ISETP.NE.AND P0, PT, R24, R31, PT ;  /* 0x0000001f1800720c */ /* 0x004fc80003f05270 */
[----:B------:R-:W-:-:S13]  /*0dd0*/  ISETP.EQ.OR P0, PT, R24, 0x1, !P0 ;  /* 0x000000011800780c */ /* 0x000fda0004702670 */
[----:B------:R-:W-:-:S04]  /*0de0*/  @!P0 IMAD.MOV R26, RZ, RZ, R8 ;  /* 0x000000ffff1a8224 */ /* 0x000fc800078e0208 */
[----:B------:R-:W-:Y:S01]  /*0df0*/  IMAD.MOV.U32 R8, RZ, RZ, R26 ;  /* 0x000000ffff087224 */ /* 0x000fe200078e001a */
[----:B----4-:R-:W-:Y:S06]  /*0e00*/  BRA `(.L_x_18) ;  /* 0x00000000002c7947 */ /* 0x010fec0003800000 */
.L_x_19:
[----:B------:R-:W3:Y:S02]  /*0e10*/  LDG.E R14, desc[UR4][R14.64+0xc] ;  /* 0x00000c040e0e7981 */ /* 0x000ee4000c1e1900 */
[----:B---3--:R-:W-:-:S13]  /*0e20*/  ISETP.GE.AND P0, PT, R14, 0x2, PT ;  /* 0x000000020e00780c */ /* 0x008fda0003f06270 */
[----:B------:R-:W-:Y:S05]  /*0e30*/  @!P0 BRA `(.L_x_18) ;  /* 0x0000000000208947 */ /* 0x000fea0003800000 */
[----:B------:R-:W3:Y:S02]  /*0e40*/  LDG.E R15, desc[UR4][R18.64] ;  /* 0x00000004120f7981 */ /* 0x000ee4000c1e1900 */
[----:B---3--:R-:W-:-:S13]  /*0e50*/  ISETP.NE.AND P0, PT, R15, R2, PT ;  /* 0x000000020f00720c */ /* 0x008fda0003f05270 */
[----:B------:R-:W3:Y:S01]  /*0e60*/  @P0 LDC.64 R14, c[0x0][0x380] ;  /* 0x0000e000ff0e0b82 */ /* 0x000ee20000000a00 */
[C---:B------:R-:W-:Y:S02]  /*0e70*/  @P0 VIADD R20, R6.reuse, 0x1 ;  /* 0x0000000106140836 */ /* 0x040fe40000000000 */
[----:B---3--:R-:W-:-:S04]  /*0e80*/  @P0 IMAD.WIDE R14, R6, 0x4, R14 ;  /* 0x00000004060e0825 */ /* 0x008fc800078e020e */
[----:B------:R-:W-:Y:S01]  /*0e90*/  @P0 IMAD.MOV.U32 R6, RZ, RZ, R20 ;  /* 0x000000ffff060224 */ /* 0x000fe200078e0014 */
[----:B------:R3:W-:Y:S04]  /*0ea0*/  @P0 STG.E desc[UR4][R14.64], R7 ;  /* 0x000000070e000986 */ /* 0x0007e8000c101904 */
[----:B------:R3:W-:Y:S02]  /*0eb0*/  @P0 STG.E desc[UR4][R18.64], R2 ;  /* 0x0000000212000986 */ /* 0x0007e4000c101904 */
.L_x_18:
[----:B------:R-:W-:Y:S05]  /*0ec0*/  BSYNC.RECONVERGENT B4 ;  /* 0x0000000000047941 */ /* 0x000fea0003800200 */
.L_x_17:
[----:B------:R-:W-:Y:S05]  /*0ed0*/  @P3 BRA `(.L_x_20) ;  /* 0xfffffff400303947 */ /* 0x000fea000383ffff */
.L_x_7:
[----:B------:R-:W-:Y:S05]  /*0ee0*/  BSYNC.RECONVERGENT B2 ;  /* 0x0000000000027941 */ /* 0x000fea0003800200 */
.L_x_6:
[----:B------:R-:W-:-:S13]  /*0ef0*/  ISETP.NE.AND P0, PT, R28, RZ, PT ;  /* 0x000000ff1c00720c */ /* 0x000fda0003f05270 */
[----:B------:R-:W-:Y:S05]  /*0f00*/  @!P0 BRA `(.L_x_5) ;  /* 0x0000000800208947 */ /* 0x000fea0003800000 */
[----:B------:R-:W4:Y:S01]  /*0f10*/  LDC.64 R26, c[0x0][0x3d0] ;  /* 0x0000f400ff1a7b82 */ /* 0x000f220000000a00 */
[----:B---3-5:R-:W-:-:S07]  /*0f20*/  IMAD.IADD R15, R11, 0x1, R30 ;  /* 0x000000010b0f7824 */ /* 0x028fce00078e021e */
[----:B------:R-:W3:Y:S01]  /*0f30*/  LDC.64 R24, c[0x0][0x3e8] ;  /* 0x0000fa00ff187b82 */ /* 0x000ee20000000a00 */
[----:B----4-:R-:W-:-:S05]  /*0f40*/  IMAD.WIDE R26, R15, 0x4, R26 ;  /* 0x000000040f1a7825 */ /* 0x010fca00078e021a */
[----:B------:R-:W4:Y:S01]  /*0f50*/  LDG.E R29, desc[UR4][R26.64] ;  /* 0x000000041a1d7981 */ /* 0x000f22000c1e1900 */
[----:B------:R-:W-:Y:S01]  /*0f60*/  BSSY.RECONVERGENT B2, `(.L_x_21) ;  /* 0x000002a000027945 */ /* 0x000fe20003800200 */
[----:B---3--:R-:W-:Y:S01]  /*0f70*/  IMAD.WIDE R24, R15, 0x4, R24 ;  /* 0x000000040f187825 */ /* 0x008fe200078e0218 */
[----:B----4-:R-:W-:-:S13]  /*0f80*/  ISETP.GE.AND P0, PT, R29, RZ, PT ;  /* 0x000000ff1d00720c */ /* 0x010fda0003f06270 */
        /* <DEDUP_REMOVED lines=20> */
[----:B------:R-:W-:Y:S01]  /*10d0*/  VIADD R32, R8, 0x1 ;  /* 0x0000000108207836 */ /* 0x000fe20000000000 */
[----:B0-----:R-:W-:-:S05]  /*10e0*/  @P3 IADD3 R20, PT, PT, R6, 0x1, RZ ;  /* 0x0000000106143810 */ /* 0x001fca0007ffe0ff */
[----:B------:R-:W-:Y:S01]  /*10f0*/  @P3 IMAD.MOV.U32 R6, RZ, RZ, R20 ;  /* 0x000000ffff063224 */ /* 0x000fe200078e0014 */
[----:B--2---:R-:W-:-:S04]  /*1100*/  ISETP.NE.AND P0, PT, R30, R35, PT ;  /* 0x000000231e00720c */ /* 0x004fc80003f05270 */
[----:B------:R-:W-:-:S13]  /*1110*/  ISETP.EQ.OR P0, PT, R30, 0x1, !P0 ;  /* 0x000000011e00780c */ /* 0x000fda0004702670 */
[----:B------:R-:W-:-:S04]  /*1120*/  @!P0 IMAD.MOV R32, RZ, RZ, R8 ;  /* 0x000000ffff208224 */ /* 0x000fc800078e0208 */
[----:B------:R-:W-:Y:S01]  /*1130*/  IMAD.MOV.U32 R8, RZ, RZ, R32 ;  /* 0x000000ffff087224 */ /* 0x000fe200078e0020 */
[----:B---3--:R-:W-:Y:S06]  /*1140*/  BRA `(.L_x_22) ;  /* 0x00000000002c7947 */ /* 0x008fec0003800000 */
.L_x_23:
        /* <DEDUP_REMOVED lines=11> */
.L_x_22:
[----:B------:R-:W-:Y:S05]  /*1200*/  BSYNC.RECONVERGENT B2 ;  /* 0x0000000000027941 */ /* 0x000fea0003800200 */
.L_x_21:
[----:B------:R-:W-:-:S13]  /*1210*/  ISETP.NE.AND P0, PT, R28, 0x1, PT ;  /* 0x000000011c00780c */ /* 0x000fda0003f05270 */
[----:B------:R-:W-:Y:S05]  /*1220*/  @!P0 BRA `(.L_x_5) ;  /* 0x0000000400588947 */ /* 0x000fea0003800000 */
[----:B------:R-:W4:Y:S01]  /*1230*/  LDG.E R35, desc[UR4][R26.64+0x4] ;  /* 0x000004041a237981 */ /* 0x000f22000c1e1900 */
[----:B------:R-:W-:Y:S01]  /*1240*/  BSSY.RECONVERGENT B2, `(.L_x_24) ;  /* 0x0000029000027945 */ /* 0x000fe20003800200 */
        /* <DEDUP_REMOVED lines=8> */
[----:B---3--:R-:W2:Y:S02]  /*12d0*/  LDG.E R15, desc[UR4][R22.64] ;  /* 0x00000004160f7981 */ /* 0x008ea4000c1e1900 */
[----:B--2---:R-:W-:Y:S02]  /*12e0*/  ISETP.NE.AND P3, PT, R15, R2, PT ;  /* 0x000000020f00720c */ /* 0x004fe40003f65270 */
[----:B------:R-:W0:Y:S11]  /*12f0*/  LDC.64 R14, c[0x0][0x3f0] ;  /* 0x0000fc00ff0e7b82 */ /* 0x000e360000000a00 */
[----:B------:R-:W2:Y:S01]  /*1300*/  @P3 LDC.64 R20, c[0x0][0x380] ;  /* 0x0000e000ff143b82 */ /* 0x000ea20000000a00 */
[----:B0-----:R-:W-:-:S04]  /*1310*/  IMAD.WIDE R14, R29, 0x4, R14 ;  /* 0x000000041d0e7825 */ /* 0x001fc800078e020e */
[----:B--2---:R-:W-:-:S05]  /*1320*/  @P3 IMAD.WIDE R20, R6, 0x4, R20 ;  /* 0x0000000406143825 */ /* 0x004fca00078e0214 */
[----:B------:R0:W-:Y:S04]  /*1330*/  @P3 STG.E desc[UR4][R20.64], R35 ;  /* 0x0000002314003986 */ /* 0x0001e8000c101904 */
[----:B------:R2:W-:Y:S04]  /*1340*/  @P3 STG.E desc[UR4][R22.64], R2 ;  /* 0x0000000216003986 */ /* 0x0005e8000c101904 */
[----:B------:R-:W3:Y:S01]  /*1350*/  LDG.E R32, desc[UR4][R14.64] ;  /* 0x000000040e207981 */ /* 0x000ee2000c1e1900 */
[----:B-1----:R-:W-:-:S04]  /*1360*/  IMAD.WIDE R30, R29, 0x4, R30 ;  /* 0x000000041d1e7825 */ /* 0x002fc800078e021e */
[----:B---3--:R-:W-:-:S05]  /*1370*/  VIADD R33, R32, 0x1 ;  /* 0x0000000120217836 */ /* 0x008fca0000000000 */
[----:B------:R2:W-:Y:S04]  /*1380*/  STG.E desc[UR4][R14.64], R33 ;  /* 0x000000210e007986 */ /* 0x0005e8000c101904 */
[----:B------:R-:W3:Y:S01]  /*1390*/  LDG.E R30, desc[UR4][R30.64] ;  /* 0x000000041e1e7981 */ /* 0x000ee2000c1e1900 */
[----:B------:R-:W-:Y:S01]  /*13a0*/  IADD3 R29, PT, PT, R8, 0x1, RZ ;  /* 0x00000001081d7810 */ /* 0x000fe20007ffe0ff */
[----:B0-----:R-:W-:-:S04]  /*13b0*/  @P3 VIADD R20, R6, 0x1 ;  /* 0x0000000106143836 */ /* 0x001fc80000000000 */
[----:B------:R-:W-:Y:S01]  /*13c0*/  @P3 IMAD.MOV.U32 R6, RZ, RZ, R20 ;  /* 0x000000ffff063224 */ /* 0x000fe200078e0014 */
[----:B---3--:R-:W-:-:S04]  /*13d0*/  ISETP.NE.AND P0, PT, R30, R33, PT ;  /* 0x000000211e00720c */ /* 0x008fc80003f05270 */
[----:B------:R-:W-:-:S13]  /*13e0*/  ISETP.EQ.OR P0, PT, R30, 0x1, !P0 ;  /* 0x000000011e00780c */ /* 0x000fda0004702670 */
[----:B------:R-:W-:-:S04]  /*13f0*/  @!P0 IMAD.MOV R29, RZ, RZ, R8 ;  /* 0x000000ffff1d8224 */ /* 0x000fc800078e0208 */
[----:B------:R-:W-:Y:S01]  /*1400*/  IMAD.MOV.U32 R8, RZ, RZ, R29 ;  /* 0x000000ffff087224 */ /* 0x000fe200078e001d */
[----:B--2---:R-:W-:Y:S06]  /*1410*/  BRA `(.L_x_25) ;  /* 0x00000000002c7947 */ /* 0x004fec0003800000 */
.L_x_26:
[----:B---3--:R-:W3:Y:S02]  /*1420*/  LDG.E R14, desc[UR4][R24.64+0x4] ;  /* 0x00000404180e7981 */ /* 0x008ee4000c1e1900 */
        /* <DEDUP_REMOVED lines=10> */
.L_x_25:
[----:B------:R-:W-:Y:S05]  /*14d0*/  BSYNC.RECONVERGENT B2 ;  /* 0x0000000000027941 */ /* 0x000fea0003800200 */
.L_x_24:
[----:B------:R-:W-:-:S13]  /*14e0*/  ISETP.NE.AND P0, PT, R28, 0x2, PT ;  /* 0x000000021c00780c */ /* 0x000fda0003f05270 */
[----:B------:R-:W-:Y:S05]  /*14f0*/  @!P0 BRA `(.L_x_5) ;  /* 0x0000000000a48947 */ /* 0x000fea0003800000 */
[----:B------:R-:W5:Y:S02]  /*1500*/  LDG.E R31, desc[UR4][R26.64+0x8] ;  /* 0x000008041a1f7981 */ /* 0x000f64000c1e1900 */
[----:B-----5:R-:W-:-:S13]  /*1510*/  ISETP.GE.AND P0, PT, R31, RZ, PT ;  /* 0x000000ff1f00720c */ /* 0x020fda0003f06270 */
[----:B------:R-:W-:Y:S05]  /*1520*/  @!P0 BRA `(.L_x_5) ;  /* 0x0000000000988947 */ /* 0x000fea0003800000 */
[----:B------:R-:W-:-:S13]  /*1530*/  ISETP.NE.AND P0, PT, R31, R7, PT ;  /* 0x000000071f00720c */ /* 0x000fda0003f05270 */
[----:B------:R-:W-:Y:S05]  /*1540*/  @!P0 BRA `(.L_x_27) ;  /* 0x0000000000648947 */ /* 0x000fea0003800000 */
[----:B---34-:R-:W3:Y:S08]  /*1550*/  LDC.64 R14, c[0x0][0x390] ;  /* 0x0000e400ff0e7b82 */ /* 0x018ef00000000a00 */
[----:B012---:R-:W0:Y:S01]  /*1560*/  LDC.64 R22, c[0x0][0x3f0] ;  /* 0x0000fc00ff167b82 */ /* 0x007e220000000a00 */
[----:B------:R-:W-:-:S07]  /*1570*/  IADD3 R27, PT, PT, R10, R31, RZ ;  /* 0x0000001f0a1b7210 */ /* 0x000fce0007ffe0ff */
[----:B------:R-:W1:Y:S01]  /*1580*/  LDC.64 R24, c[0x0][0x3f8] ;  /* 0x0000fe00ff187b82 */ /* 0x000e620000000a00 */
[----:B---3--:R-:W-:-:S05]  /*1590*/  IMAD.WIDE.U32 R14, R31, 0x4, R14 ;  /* 0x000000041f0e7825 */ /* 0x008fca00078e000e */
[----:B------:R-:W2:Y:S01]  /*15a0*/  LDG.E R21, desc[UR4][R14.64] ;  /* 0x000000040e157981 */ /* 0x000ea2000c1e1900 */
[----:B0-----:R-:W-:Y:S01]  /*15b0*/  IMAD.WIDE R22, R27, 0x4, R22 ;  /* 0x000000041b167825 */ /* 0x001fe200078e0216 */
[----:B--2---:R-:W-:-:S13]  /*15c0*/  ISETP.NE.AND P3, PT, R21, R2, PT ;  /* 0x000000021500720c */ /* 0x004fda0003f65270 */
[----:B------:R-:W0:Y:S02]  /*15d0*/  @P3 LDC.64 R20, c[0x0][0x380] ;  /* 0x0000e000ff143b82 */ /* 0x000e240000000a00 */
[----:B0-----:R-:W-:-:S05]  /*15e0*/  @P3 IMAD.WIDE R20, R6, 0x4, R20 ;  /* 0x0000000406143825 */ /* 0x001fca00078e0214 */
[----:B------:R0:W-:Y:S04]  /*15f0*/  @P3 STG.E desc[UR4][R20.64], R31 ;  /* 0x0000001f14003986 */ /* 0x0001e8000c101904 */
[----:B------:R2:W-:Y:S04]  /*1600*/  @P3 STG.E desc[UR4][R14.64], R2 ;  /* 0x000000020e003986 */ /* 0x0005e8000c101904 */
[----:B------:R-:W3:Y:S01]  /*1610*/  LDG.E R26, desc[UR4][R22.64] ;  /* 0x00000004161a7981 */ /* 0x000ee2000c1e1900 */
[----:B-1----:R-:W-:-:S04]  /*1620*/  IMAD.WIDE R24, R27, 0x4, R24 ;  /* 0x000000041b187825 */ /* 0x002fc800078e0218 */
[----:B---3--:R-:W-:-:S05]  /*1630*/  VIADD R29, R26, 0x1 ;  /* 0x000000011a1d7836 */ /* 0x008fca0000000000 */
[----:B------:R2:W-:Y:S04]  /*1640*/  STG.E desc[UR4][R22.64], R29 ;  /* 0x0000001d16007986 */ /* 0x0005e8000c101904 */
[----:B------:R-:W3:Y:S01]  /*1650*/  LDG.E R24, desc[UR4][R24.64] ;  /* 0x0000000418187981 */ /* 0x000ee2000c1e1900 */
[----:B------:R-:W-:Y:S02]  /*1660*/  VIADD R26, R8, 0x1 ;  /* 0x00000001081a7836 */ /* 0x000fe40000000000 */
[----:B0-----:R-:W-:-:S04]  /*1670*/  @P3 VIADD R20, R6, 0x1 ;  /* 0x0000000106143836 */ /* 0x001fc80000000000 */
[----:B------:R-:W-:Y:S01]  /*1680*/  @P3 IMAD.MOV.U32 R6, RZ, RZ, R20 ;  /* 0x000000ffff063224 */ /* 0x000fe200078e0014 */
[----:B---3--:R-:W-:-:S04]  /*1690*/  ISETP.NE.AND P0, PT, R24, R29, PT ;  /* 0x0000001d1800720c */ /* 0x008fc80003f05270 */
[----:B------:R-:W-:-:S13]  /*16a0*/  ISETP.EQ.OR P0, PT, R24, 0x1, !P0 ;  /* 0x000000011800780c */ /* 0x000fda0004702670 */
[----:B------:R-:W-:-:S04]  /*16b0*/  @!P0 IMAD.MOV R26, RZ, RZ, R8 ;  /* 0x000000ffff1a8224 */ /* 0x000fc800078e0208 */
[----:B------:R-:W-:Y:S01]  /*16c0*/  IMAD.MOV.U32 R8, RZ, RZ, R26 ;  /* 0x000000ffff087224 */ /* 0x000fe200078e001a */
[----:B--2---:R-:W-:Y:S06]  /*16d0*/  BRA `(.L_x_5) ;  /* 0x00000000002c7947 */ /* 0x004fec0003800000 */
.L_x_27:
[----:B------:R-:W5:Y:S02]  /*16e0*/  LDG.E R24, desc[UR4][R24.64+0x8] ;  /* 0x0000080418187981 */ /* 0x000f64000c1e1900 */
[----:B-----5:R-:W-:-:S13]  /*16f0*/  ISETP.GE.AND P0, PT, R24, 0x2, PT ;  /* 0x000000021800780c */ /* 0x020fda0003f06270 */
[----:B------:R-:W-:Y:S05]  /*1700*/  @!P0 BRA `(.L_x_5) ;  /* 0x0000000000208947 */ /* 0x000fea0003800000 */
[----:B---34-:R-:W3:Y:S02]  /*1710*/  LDG.E R15, desc[UR4][R18.64] ;  /* 0x00000004120f7981 */ /* 0x018ee4000c1e1900 */
[----:B---3--:R-:W-:-:S13]  /*1720*/  ISETP.NE.AND P0, PT, R15, R2, PT ;  /* 0x000000020f00720c */ /* 0x008fda0003f05270 */
[----:B------:R-:W3:Y:S01]  /*1730*/  @P0 LDC.64 R14, c[0x0][0x380] ;  /* 0x0000e000ff0e0b82 */ /* 0x000ee20000000a00 */
[C---:B------:R-:W-:Y:S01]  /*1740*/  @P0 IADD3 R20, PT, PT, R6.reuse, 0x1, RZ ;  /* 0x0000000106140810 */ /* 0x040fe20007ffe0ff */
[----:B---3--:R-:W-:-:S04]  /*1750*/  @P0 IMAD.WIDE R14, R6, 0x4, R14 ;  /* 0x00000004060e0825 */ /* 0x008fc800078e020e */
[----:B------:R-:W-:Y:S01]  /*1760*/  @P0 IMAD.MOV.U32 R6, RZ, RZ, R20 ;  /* 0x000000ffff060224 */ /* 0x000fe200078e0014 */
[----:B------:R3:W-:Y:S04]  /*1770*/  @P0 STG.E desc[UR4][R14.64], R7 ;  /* 0x000000070e000986 */ /* 0x0007e8000c101904 */
[----:B------:R3:W-:Y:S02]  /*1780*/  @P0 STG.E desc[UR4][R18.64], R2 ;  /* 0x0000000212000986 */ /* 0x0007e4000c101904 */
.L_x_5:
[----:B------:R-:W-:Y:S05]  /*1790*/  BSYNC.RECONVERGENT B3 ;  /* 0x0000000000037941 */ /* 0x000fea0003800200 */
.L_x_4:
[----:B------:R-:W-:Y:S05]  /*17a0*/  @!P2 BRA `(.L_x_28) ;  /* 0x0000000c009ca947 */ /* 0x000fea0003800000 */
[C---:B------:R-:W-:Y:S01]  /*17b0*/  ISETP.GE.U32.AND P0, PT, R13.reuse, 0x4, PT ;  /* 0x000000040d00780c */ /* 0x040fe20003f06070 */
[----:B------:R-:W-:Y:S01]  /*17c0*/  BSSY.RECONVERGENT B2, `(.L_x_29) ;  /* 0x0000033000027945 */ /* 0x000fe20003800200 */
[----:B------:R-:W-:Y:S01]  /*17d0*/  LOP3.LUT R27, R13, 0x3, RZ, 0xc0, !PT ;  /* 0x000000030d1b7812 */ /* 0x000fe200078ec0ff */
[----:B------:R-:W-:-:S10]  /*17e0*/  IMAD.MOV.U32 R26, RZ, RZ, RZ ;  /* 0x000000ffff1a7224 */ /* 0x000fd400078e00ff */
[----:B------:R-:W-:Y:S05]  /*17f0*/  @!P0 BRA `(.L_x_30) ;  /* 0x0000000000bc8947 */ /* 0x000fea0003800000 */
[----:B---34-:R-:W3:Y:S01]  /*1800*/  LDC.64 R14, c[0x0][0x3d0] ;  /* 0x0000f400ff0e7b82 */ /* 0x018ee20000000a00 */
[----:B------:R-:W-:Y:S01]  /*1810*/  LOP3.LUT R26, R13, 0x7ffffffc, RZ, 0xc0, !PT ;  /* 0x7ffffffc0d1a7812 */ /* 0x000fe200078ec0ff */
[----:B------:R-:W-:-:S07]  /*1820*/  IMAD.MOV.U32 R13, RZ, RZ, RZ ;  /* 0x000000ffff0d7224 */ /* 0x000fce00078e00ff */
.L_x_33:
[----:B0----5:R-:W-:-:S04]  /*1830*/  IMAD.IADD R21, R11, 0x1, R13 ;  /* 0x000000010b157824 */ /* 0x021fc800078e020d */
[----:B---3--:R-:W-:-:S05]  /*1840*/  IMAD.WIDE R20, R21, 0x4, R14 ;  /* 0x0000000415147825 */ /* 0x008fca00078e020e */
[----:B------:R-:W3:Y:S02]  /*1850*/  LDG.E R25, desc[UR4][R20.64] ;  /* 0x0000000414197981 */ /* 0x000ee4000c1e1900 */
[----:B---3--:R-:W-:-:S04]  /*1860*/  ISETP.GE.AND P0, PT, R25, 0x1, PT ;  /* 0x000000011900780c */ /* 0x008fc80003f06270 */
[----:B------:R-:W-:-:S13]  /*1870*/  ISETP.EQ.OR P0, PT, R25, R7, !P0 ;  /* 0x000000071900720c */ /* 0x000fda0004702670 */
[----:B012---:R-:W0:Y:S01]  /*1880*/  @!P0 LDC.64 R22, c[0x0][0x3f0] ;  /* 0x0000fc00ff168b82 */ /* 0x007e220000000a00 */
[----:B------:R-:W-:-:S04]  /*1890*/  @!P0 IMAD.IADD R25, R10, 0x1, R25 ;  /* 0x000000010a198824 */ /* 0x000fc800078e0219 */
[----:B0-----:R-:W-:-:S05]  /*18a0*/  @!P0 IMAD.WIDE R22, R25, 0x4, R22 ;  /* 0x0000000419168825 */ /* 0x001fca00078e0216 */
[----:B------:R-:W2:Y:S02]  /*18b0*/  @!P0 LDG.E R24, desc[UR4][R22.64] ;  /* 0x0000000416188981 */ /* 0x000ea4000c1e1900 */
[----:B--2---:R-:W-:-:S05]  /*18c0*/  @!P0 VIADD R29, R24, 0xffffffff ;  /* 0xffffffff181d8836 */ /* 0x004fca0000000000 */
[----:B------:R0:W-:Y:S04]  /*18d0*/  @!P0 STG.E desc[UR4][R22.64], R29 ;  /* 0x0000001d16008986 */ /* 0x0001e8000c101904 */
[----:B------:R-:W2:Y:S02]  /*18e0*/  LDG.E R31, desc[UR4][R20.64+0x4] ;  /* 0x00000404141f7981 */ /* 0x000ea4000c1e1900 */
[----:B--2---:R-:W-:-:S04]  /*18f0*/  ISETP.GE.AND P0, PT, R31, 0x1, PT ;  /* 0x000000011f00780c */ /* 0x004fc80003f06270 */
[----:B------:R-:W-:-:S13]  /*1900*/  ISETP.EQ.OR P0, PT, R31, R7, !P0 ;  /* 0x000000071f00720c */ /* 0x000fda0004702670 */
[----:B------:R-:W1:Y:S01]  /*1910*/  @!P0 LDC.64 R24, c[0x0][0x3f0] ;  /* 0x0000fc00ff188b82 */ /* 0x000e620000000a00 */
[----:B------:R-:W-:-:S05]  /*1920*/  @!P0 IADD3 R31, PT, PT, R10, R31, RZ ;  /* 0x0000001f0a1f8210 */ /* 0x000fca0007ffe0ff */
[----:B-1----:R-:W-:-:S05]  /*1930*/  @!P0 IMAD.WIDE R24, R31, 0x4, R24 ;  /* 0x000000041f188825 */ /* 0x002fca00078e0218 */
[----:B------:R-:W2:Y:S02]  /*1940*/  @!P0 LDG.E R28, desc[UR4][R24.64] ;  /* 0x00000004181c8981 */ /* 0x000ea4000c1e1900 */
[----:B--2---:R-:W-:-:S05]  /*1950*/  @!P0 VIADD R31, R28, 0xffffffff ;  /* 0xffffffff1c1f8836 */ /* 0x004fca0000000000 */
[----:B------:R1:W-:Y:S04]  /*1960*/  @!P0 STG.E desc[UR4][R24.64], R31 ;  /* 0x0000001f18008986 */ /* 0x0003e8000c101904 */
[----:B------:R-:W2:Y:S02]  /*1970*/  LDG.E R28, desc[UR4][R20.64+0x8] ;  /* 0x00000804141c7981 */ /* 0x000ea4000c1e1900 */
[----:B--2---:R-:W-:-:S04]  /*1980*/  ISETP.GE.AND P0, PT, R28, 0x1, PT ;  /* 0x000000011c00780c */ /* 0x004fc80003f06270 */
[----:B------:R-:W-:-:S13]  /*1990*/  ISETP.EQ.OR P0, PT, R28, R7, !P0 ;  /* 0x000000071c00720c */ /* 0x000fda0004702670 */
[----:B0-----:R-:W0:Y:S01]  /*19a0*/  @!P0 LDC.64 R22, c[0x0][0x3f0] ;  /* 0x0000fc00ff168b82 */ /* 0x001e220000000a00 */
[----:B------:R-:W-:-:S04]  /*19b0*/  @!P0 IMAD.IADD R29, R10, 0x1, R28 ;  /* 0x000000010a1d8824 */ /* 0x000fc800078e021c */
[----:B0-----:R-:W-:-:S05]  /*19c0*/  @!P0 IMAD.WIDE R22, R29, 0x4, R22 ;  /* 0x000000041d168825 */ /* 0x001fca00078e0216 */
[----:B------:R-:W2:Y:S02]  /*19d0*/  @!P0 LDG.E R28, desc[UR4][R22.64] ;  /* 0x00000004161c8981 */ /* 0x000ea4000c1e1900 */
[----:B--2---:R-:W-:-:S05]  /*19e0*/  @!P0 VIADD R29, R28, 0xffffffff ;  /* 0xffffffff1c1d8836 */ /* 0x004fca0000000000 */
[----:B------:R1:W-:Y:S04]  /*19f0*/  @!P0 STG.E desc[UR4][R22.64], R29 ;  /* 0x0000001d16008986 */ /* 0x0003e8000c101904 */
[----:B------:R-:W2:Y:S01]  /*1a00*/  LDG.E R28, desc[UR4][R20.64+0xc] ;  /* 0x00000c04141c7981 */ /* 0x000ea2000c1e1900 */
[----:B------:R-:W-:Y:S01]  /*1a10*/  VIADD R13, R13, 0x4 ;  /* 0x000000040d0d7836 */ /* 0x000fe20000000000 */
[----:B------:R-:W-:Y:S04]  /*1a20*/  BSSY.RECONVERGENT B3, `(.L_x_31) ;  /* 0x000000b000037945 */ /* 0x000fe80003800200 */
[----:B------:R-:W-:-:S02]  /*1a30*/  ISETP.NE.AND P2, PT, R13, R26, PT ;  /* 0x0000001a0d00720c */ /* 0x000fc40003f45270 */
[----:B--2---:R-:W-:-:S04]  /*1a40*/  ISETP.GE.AND P0, PT, R28, 0x1, PT ;  /* 0x000000011c00780c */ /* 0x004fc80003f06270 */
[----:B------:R-:W-:-:S13]  /*1a50*/  ISETP.EQ.OR P0, PT, R28, R7, !P0 ;  /* 0x000000071c00720c */ /* 0x000fda0004702670 */
[----:B-1----:R-:W-:Y:S05]  /*1a60*/  @P0 BRA `(.L_x_32) ;  /* 0x0000000000180947 */ /* 0x002fea0003800000 */
[----:B------:R-:W0:Y:S01]  /*1a70*/  LDC.64 R20, c[0x0][0x3f0] ;  /* 0x0000fc00ff147b82 */ /* 0x000e220000000a00 */
[----:B------:R-:W-:-:S04]  /*1a80*/  IMAD.IADD R23, R10, 0x1, R28 ;  /* 0x000000010a177824 */ /* 0x000fc800078e021c */
[----:B0-----:R-:W-:-:S05]  /*1a90*/  IMAD.WIDE R20, R23, 0x4, R20 ;  /* 0x0000000417147825 */ /* 0x001fca00078e0214 */
[----:B------:R-:W2:Y:S02]  /*1aa0*/  LDG.E R22, desc[UR4][R20.64] ;  /* 0x0000000414167981 */ /* 0x000ea4000c1e1900 */
[----:B--2---:R-:W-:-:S05]  /*1ab0*/  VIADD R23, R22, 0xffffffff ;  /* 0xffffffff16177836 */ /* 0x004fca0000000000 */
[----:B------:R0:W-:Y:S02]  /*1ac0*/  STG.E desc[UR4][R20.64], R23 ;  /* 0x0000001714007986 */ /* 0x0001e4000c101904 */
.L_x_32:
[----:B------:R-:W-:Y:S05]  /*1ad0*/  BSYNC.RECONVERGENT B3 ;  /* 0x0000000000037941 */ /* 0x000fea0003800200 */
.L_x_31:
[----:B------:R-:W-:Y:S05]  /*1ae0*/  @P2 BRA `(.L_x_33) ;  /* 0xfffffffc00502947 */ /* 0x000fea000383ffff */
.L_x_30:
[----:B------:R-:W-:Y:S05]  /*1af0*/  BSYNC.RECONVERGENT B2 ;  /* 0x0000000000027941 */ /* 0x000fea0003800200 */
.L_x_29:
[----:B------:R-:W-:-:S13]  /*1b00*/  ISETP.NE.AND P0, PT, R27, RZ, PT ;  /* 0x000000ff1b00720c */ /* 0x000fda0003f05270 */
[----:B------:R-:W-:Y:S05]  /*1b10*/  @!P0 BRA `(.L_x_28) ;  /* 0x0000000800c08947 */ /* 0x000fea0003800000 */
[----:B---34-:R-:W3:Y:S01]  /*1b20*/  LDC.64 R14, c[0x0][0x3d0] ;  /* 0x0000f400ff0e7b82 */ /* 0x018ee20000000a00 */
[----:B-----5:R-:W-:-:S05]  /*1b30*/  IADD3 R11, PT, PT, R11, R26, RZ ;  /* 0x0000001a0b0b7210 */ /* 0x020fca0007ffe0ff */
[----:B---3--:R-:W-:-:S05]  /*1b40*/  IMAD.WIDE R14, R11, 0x4, R14 ;  /* 0x000000040b0e7825 */ /* 0x008fca00078e020e */
[----:B------:R-:W3:Y:S01]  /*1b50*/  LDG.E R11, desc[UR4][R14.64] ;  /* 0x000000040e0b7981 */ /* 0x000ee2000c1e1900 */
[----:B------:R-:W-:Y:S01]  /*1b60*/  BSSY.RECONVERGENT B2, `(.L_x_34) ;  /* 0x000000b000027945 */ /* 0x000fe20003800200 */
[----:B------:R-:W-:Y:S02]  /*1b70*/  ISETP.NE.AND P2, PT, R27, 0x1, PT ;  /* 0x000000011b00780c */ /* 0x000fe40003f45270 */
[----:B---3--:R-:W-:-:S04]  /*1b80*/  ISETP.GE.AND P0, PT, R11, 0x1, PT ;  /* 0x000000010b00780c */ /* 0x008fc80003f06270 */
[----:B------:R-:W-:-:S13]  /*1b90*/  ISETP.EQ.OR P0, PT, R11, R7, !P0 ;  /* 0x000000070b00720c */ /* 0x000fda0004702670 */
[----:B------:R-:W-:Y:S05]  /*1ba0*/  @P0 BRA `(.L_x_35) ;  /* 0x0000000000180947 */ /* 0x000fea0003800000 */
[----:B0-----:R-:W0:Y:S01]  /*1bb0*/  LDC.64 R20, c[0x0][0x3f0] ;  /* 0x0000fc00ff147b82 */ /* 0x001e220000000a00 */
[----:B------:R-:W-:-:S04]  /*1bc0*/  IMAD.IADD R11, R10, 0x1, R11 ;  /* 0x000000010a0b7824 */ /* 0x000fc800078e020b */
[----:B0-----:R-:W-:-:S05]  /*1bd0*/  IMAD.WIDE R20, R11, 0x4, R20 ;  /* 0x000000040b147825 */ /* 0x001fca00078e0214 */
[----:B------:R-:W3:Y:S02]  /*1be0*/  LDG.E R11, desc[UR4][R20.64] ;  /* 0x00000004140b7981 */ /* 0x000ee4000c1e1900 */
[----:B---3--:R-:W-:-:S05]  /*1bf0*/  VIADD R11, R11, 0xffffffff ;  /* 0xffffffff0b0b7836 */ /* 0x008fca0000000000 */
[----:B------:R3:W-:Y:S02]  /*1c00*/  STG.E desc[UR4][R20.64], R11 ;  /* 0x0000000b14007986 */ /* 0x0007e4000c101904 */
.L_x_35:
[----:B------:R-:W-:Y:S05]  /*1c10*/  BSYNC.RECONVERGENT B2 ;  /* 0x0000000000027941 */ /* 0x000fea0003800200 */
.L_x_34:
[----:B------:R-:W-:Y:S05]  /*1c20*/  @!P2 BRA `(.L_x_28) ;  /* 0x00000008007ca947 */ /* 0x000fea0003800000 */
[----:B---3--:R-:W3:Y:S01]  /*1c30*/  LDG.E R11, desc[UR4][R14.64+0x4] ;  /* 0x000004040e0b7981 */ /* 0x008ee2000c1e1900 */
        /* <DEDUP_REMOVED lines=11> */
.L_x_37:
[----:B------:R-:W-:Y:S05]  /*1cf0*/  BSYNC.RECONVERGENT B2 ;  /* 0x0000000000027941 */ /* 0x000fea0003800200 */
.L_x_36:
[----:B------:R-:W-:Y:S05]  /*1d00*/  @!P2 BRA `(.L_x_28) ;  /* 0x000000080044a947 */ /* 0x000fea0003800000 */
[----:B---3--:R-:W3:Y:S02]  /*1d10*/  LDG.E R11, desc[UR4][R14.64+0x8] ;  /* 0x000008040e0b7981 */ /* 0x008ee4000c1e1900 */
[----:B---3--:R-:W-:-:S04]  /*1d20*/  ISETP.GE.AND P0, PT, R11, 0x1, PT ;  /* 0x000000010b00780c */ /* 0x008fc80003f06270 */
[----:B------:R-:W-:-:S13]  /*1d30*/  ISETP.EQ.OR P0, PT, R11, R7, !P0 ;  /* 0x000000070b00720c */ /* 0x000fda0004702670 */
[----:B------:R-:W-:Y:S05]  /*1d40*/  @P0 BRA `(.L_x_28) ;  /* 0x0000000800340947 */ /* 0x000fea0003800000 */
[----:B------:R-:W3:Y:S01]  /*1d50*/  LDC.64 R14, c[0x0][0x3f0] ;  /* 0x0000fc00ff0e7b82 */ /* 0x000ee20000000a00 */
[----:B------:R-:W-:-:S04]  /*1d60*/  IMAD.IADD R11, R10, 0x1, R11 ;  /* 0x000000010a0b7824 */ /* 0x000fc800078e020b */
[----:B---3--:R-:W-:-:S05]  /*1d70*/  IMAD.WIDE R14, R11, 0x4, R14 ;  /* 0x000000040b0e7825 */ /* 0x008fca00078e020e */
[----:B------:R-:W3:Y:S02]  /*1d80*/  LDG.E R11, desc[UR4][R14.64] ;  /* 0x000000040e0b7981 */ /* 0x000ee4000c1e1900 */
[----:B---3--:R-:W-:-:S05]  /*1d90*/  VIADD R11, R11, 0xffffffff ;  /* 0xffffffff0b0b7836 */ /* 0x008fca0000000000 */
[----:B------:R3:W-:Y:S01]  /*1da0*/  STG.E desc[UR4][R14.64], R11 ;  /* 0x0000000b0e007986 */ /* 0x0007e2000c101904 */
[----:B------:R-:W-:Y:S05]  /*1db0*/  BRA `(.L_x_28) ;  /* 0x0000000800187947 */ /* 0x000fea0003800000 */
.L_x_3:
[----:B------:R-:W0:Y:S08]  /*1dc0*/  LDC.64 R22, c[0x0][0x3a0] ;  /* 0x0000e800ff167b82 */ /* 0x000e300000000a00 */
[----:B------:R-:W1:Y:S01]  /*1dd0*/  LDC.64 R20, c[0x0][0x398] ;  /* 0x0000e600ff147b82 */ /* 0x000e620000000a00 */
[----:B0-----:R-:W-:-:S05]  /*1de0*/  IMAD.WIDE R22, R13, 0x4, R22 ;  /* 0x000000040d167825 */ /* 0x001fca00078e0216 */
[----:B------:R-:W1:Y:S02]  /*1df0*/  LDG.E R25, desc[UR4][R22.64] ;  /* 0x0000000416197981 */ /* 0x000e64000c1e1900 */
[----:B-1----:R-:W-:-:S05]  /*1e00*/  IMAD.WIDE R20, R25, 0x4, R20 ;  /* 0x0000000419147825 */ /* 0x002fca00078e0214 */
[----:B------:R-:W2:Y:S02]  /*1e10*/  LDG.E R13, desc[UR4][R20.64] ;  /* 0x00000004140d7981 */ /* 0x000ea4000c1e1900 */
[----:B--2---:R-:W-:-:S13]  /*1e20*/  ISETP.NE.AND P0, PT, R13, R2, PT ;  /* 0x000000020d00720c */ /* 0x004fda0003f05270 */
[----:B------:R-:W-:Y:S05]  /*1e30*/  @!P0 BRA `(.L_x_28) ;  /* 0x0000000400f88947 */ /* 0x000fea0003800000 */
[----:B------:R-:W-:-:S13]  /*1e40*/  ISETP.GE.AND P0, PT, R9, R0, PT ;  /* 0x000000000900720c */ /* 0x000fda0003f06270 */
[----:B------:R-:W0:Y:S02]  /*1e50*/  @!P0 LDC.64 R22, c[0x0][0x388] ;  /* 0x0000e200ff168b82 */ /* 0x000e240000000a00 */
[----:B0-----:R-:W-:-:S05]  /*1e60*/  @!P0 IMAD.WIDE R22, R9, 0x4, R22 ;  /* 0x0000000409168825 */ /* 0x001fca00078e0216 */
[----:B------:R0:W-:Y:S04]  /*1e70*/  @!P0 STG.E desc[UR4][R22.64], R25 ;  /* 0x0000001916008986 */ /* 0x0001e8000c101904 */
[----:B------:R0:W-:Y:S04]  /*1e80*/  STG.E desc[UR4][R20.64], R2 ;  /* 0x0000000214007986 */ /* 0x0001e8000c101904 */
[----:B------:R-:W2:Y:S01]  /*1e90*/  LDG.E R27, desc[UR4][R14.64] ;  /* 0x000000040e1b7981 */ /* 0x000ea2000c1e1900 */
[----:B------:R-:W-:-:S05]  /*1ea0*/  @!P0 IADD3 R13, PT, PT, R9, 0x1, RZ ;  /* 0x00000001090d8810 */ /* 0x000fca0007ffe0ff */
[----:B------:R-:W-:Y:S01]  /*1eb0*/  @!P0 IMAD.MOV.U32 R9, RZ, RZ, R13 ;  /* 0x000000ffff098224 */ /* 0x000fe200078e000d */
[----:B--2---:R-:W-:-:S13]  /*1ec0*/  ISETP.GE.AND P2, PT, R27, 0x1, PT ;  /* 0x000000011b00780c */ /* 0x004fda0003f46270 */
[----:B0-----:R-:W-:Y:S05]  /*1ed0*/  @!P2 BRA `(.L_x_28) ;  /* 0x0000000400d0a947 */ /* 0x001fea0003800000 */
[----:B------:R-:W0:Y:S01]  /*1ee0*/  LDC.64 R14, c[0x0][0x3f8] ;  /* 0x0000fe00ff0e7b82 */ /* 0x000e220000000a00 */
[C---:B------:R-:W-:Y:S01]  /*1ef0*/  ISETP.GE.U32.AND P0, PT, R27.reuse, 0x4, PT ;  /* 0x000000041b00780c */ /* 0x040fe20003f06070 */
[----:B------:R-:W-:Y:S01]  /*1f00*/  IMAD R13, R0, R25, R7 ;  /* 0x00000019000d7224 */ /* 0x000fe200078e0207 */
[----:B------:R-:W-:Y:S01]  /*1f10*/  BSSY.RECONVERGENT B2, `(.L_x_38) ;  /* 0x000003e000027945 */ /* 0x000fe20003800200 */
[----:B------:R-:W-:Y:S01]  /*1f20*/  LOP3.LUT R26, R27, 0x3, RZ, 0xc0, !PT ;  /* 0x000000031b1a7812 */ /* 0x000fe200078ec0ff */
[----:B------:R-:W-:Y:S02]  /*1f30*/  IMAD.MOV.U32 R24, RZ, RZ, RZ ;  /* 0x000000ffff187224 */ /* 0x000fe400078e00ff */
[----:B0-----:R-:W-:-:S07]  /*1f40*/  IMAD.WIDE R14, R13, 0x4, R14 ;  /* 0x000000040d0e7825 */ /* 0x001fce00078e020e */
[----:B------:R-:W-:Y:S05]  /*1f50*/  @!P0 BRA `(.L_x_39) ;  /* 0x0000000000e48947 */ /* 0x000fea0003800000 */
[----:B------:R-:W-:Y:S01]  /*1f60*/  LOP3.LUT R24, R27, 0x7ffffffc, RZ, 0xc0, !PT ;  /* 0x7ffffffc1b187812 */ /* 0x000fe200078ec0ff */
[----:B-----5:R-:W-:-:S04]  /*1f70*/  IMAD.MOV.U32 R25, RZ, RZ, R11 ;  /* 0x000000ffff197224 */ /* 0x020fc800078e000b */
[----:B------:R-:W-:-:S07]  /*1f80*/  IMAD.MOV R13, RZ, RZ, -R24 ;  /* 0x000000ffff0d7224 */ /* 0x000fce00078e0a18 */
.L_x_48:
[----:B------:R-:W0:Y:S08]  /*1f90*/  LDC.64 R20, c[0x0][0x3d0] ;  /* 0x0000f400ff147b82 */ /* 0x000e300000000a00 */
[----:B------:R-:W1:Y:S01]  /*1fa0*/  LDC.64 R22, c[0x0][0x3e8] ;  /* 0x0000fa00ff167b82 */ /* 0x000e620000000a00 */
[----:B0-----:R-:W-:-:S05]  /*1fb0*/  IMAD.WIDE R20, R25, 0x4, R20 ;  /* 0x0000000419147825 */ /* 0x001fca00078e0214 */
[----:B------:R-:W2:Y:S04]  /*1fc0*/  LDG.E R28, desc[UR4][R20.64] ;  /* 0x00000004141c7981 */ /* 0x000ea8000c1e1900 */
[----:B------:R-:W3:Y:S04]  /*1fd0*/  LDG.E R30, desc[UR4][R20.64+0x4] ;  /* 0x00000404141e7981 */ /* 0x000ee8000c1e1900 */
[----:B------:R-:W4:Y:S04]  /*1fe0*/  LDG.E R32, desc[UR4][R20.64+0x8] ;  /* 0x0000080414207981 */ /* 0x000f28000c1e1900 */
[----:B------:R1:W5:Y:S01]  /*1ff0*/  LDG.E R34, desc[UR4][R20.64+0xc] ;  /* 0x00000c0414227981 */ /* 0x000362000c1e1900 */
[----:B------:R-:W-:Y:S01]  /*2000*/  VIADD R13, R13, 0x4 ;  /* 0x000000040d0d7836 */ /* 0x000fe20000000000 */
[----:B------:R-:W-:Y:S01]  /*2010*/  BSSY.RECONVERGENT B3, `(.L_x_40) ;  /* 0x000000f000037945 */ /* 0x000fe20003800200 */
[----:B------:R-:W-:-:S03]  /*2020*/  IMAD.MOV.U32 R27, RZ, RZ, RZ ;  /* 0x000000ffff1b7224 */ /* 0x000fc600078e00ff */
[----:B------:R-:W-:Y:S01]  /*2030*/  ISETP.NE.AND P4, PT, R13, RZ, PT ;  /* 0x000000ff0d00720c */ /* 0x000fe20003f85270 */
[----:B-1----:R-:W-:Y:S01]  /*2040*/  IMAD.WIDE R20, R25, 0x4, R22 ;  /* 0x0000000419147825 */ /* 0x002fe200078e0216 */
[-C--:B--2---:R-:W-:Y:S02]  /*2050*/  ISETP.NE.AND P5, PT, R28, R7.reuse, PT ;  /* 0x000000071c00720c */ /* 0x084fe40003fa5270 */
[----:B------:R-:W-:Y:S02]  /*2060*/  CS2R R28, SRZ ;  /* 0x00000000001c7805 */ /* 0x000fe4000001ff00 */
[-C--:B---3--:R-:W-:Y:S02]  /*2070*/  ISETP.NE.AND P0, PT, R30, R7.reuse, PT ;  /* 0x000000071e00720c */ /* 0x088fe40003f05270 */
[-C--:B----4-:R-:W-:Y:S02]  /*2080*/  ISETP.NE.AND P2, PT, R32, R7.reuse, PT ;  /* 0x000000072000720c */ /* 0x090fe40003f45270 */
[----:B-----5:R-:W-:-:S05]  /*2090*/  ISETP.NE.AND P3, PT, R34, R7, PT ;  /* 0x000000072200720c */ /* 0x020fca0003f65270 */
[----:B------:R-:W-:Y:S08]  /*20a0*/  @P5 BRA `(.L_x_41) ;  /* 0x0000000000145947 */ /* 0x000ff00003800000 */
[----:B------:R-:W2:Y:S02]  /*20b0*/  LDG.E R22, desc[UR4][R20.64] ;  /* 0x0000000414167981 */ /* 0x000ea4000c1e1900 */
[----:B--2---:R-:W-:-:S13]  /*20c0*/  ISETP.NE.AND P5, PT, R22, 0x1, PT ;  /* 0x000000011600780c */ /* 0x004fda0003fa5270 */
[----:B------:R-:W2:Y:S02]  /*20d0*/  @!P5 LDG.E R22, desc[UR4][R14.64] ;  /* 0x000000040e16d981 */ /* 0x000ea4000c1e1900 */
[----:B--2---:R-:W-:-:S04]  /*20e0*/  @!P5 ISETP.NE.AND P6, PT, R22, 0x1, PT ;  /* 0x000000011600d80c */ /* 0x004fc80003fc5270 */
[----:B------:R-:W-:-:S09]  /*20f0*/  @!P5 SEL R29, RZ, 0x1, P6 ;  /* 0x00000001ff1dd807 */ /* 0x000fd20003000000 */
.L_x_41:
[----:B------:R-:W-:Y:S05]  /*2100*/  BSYNC.RECONVERGENT B3 ;  /* 0x0000000000037941 */ /* 0x000fea0003800200 */
.L_x_40:
[----:B------:R-:W-:Y:S04]  /*2110*/  BSSY.RECONVERGENT B3, `(.L_x_42) ;  /* 0x0000007000037945 */ /* 0x000fe80003800200 */
[----:B------:R-:W-:Y:S05]  /*2120*/  @P0 BRA `(.L_x_43) ;  /* 0x0000000000140947 */ /* 0x000fea0003800000 */
[----:B------:R-:W2:Y:S02]  /*2130*/  LDG.E R22, desc[UR4][R20.64+0x4] ;  /* 0x0000040414167981 */ /* 0x000ea4000c1e1900 */
[----:B--2---:R-:W-:-:S13]  /*2140*/  ISETP.NE.AND P0, PT, R22, 0x1, PT ;  /* 0x000000011600780c */ /* 0x004fda0003f05270 */
[----:B------:R-:W2:Y:S02]  /*2150*/  @!P0 LDG.E R22, desc[UR4][R14.64] ;  /* 0x000000040e168981 */ /* 0x000ea4000c1e1900 */
[----:B--2---:R-:W-:-:S04]  /*2160*/  @!P0 ISETP.NE.AND P5, PT, R22, 0x1, PT ;  /* 0x000000011600880c */ /* 0x004fc80003fa5270 */
[----:B------:R-:W-:-:S09]  /*2170*/  @!P0 SEL R28, RZ, 0x1, P5 ;  /* 0x00000001ff1c8807 */ /* 0x000fd20002800000 */
.L_x_43:
[----:B------:R-:W-:Y:S05]  /*2180*/  BSYNC.RECONVERGENT B3 ;  /* 0x0000000000037941 */ /* 0x000fea0003800200 */
.L_x_42:
[----:B------:R-:W-:Y:S04]  /*2190*/  BSSY.RECONVERGENT B3, `(.L_x_44) ;  /* 0x0000007000037945 */ /* 0x000fe80003800200 */
[----:B------:R-:W-:Y:S05]  /*21a0*/  @P2 BRA `(.L_x_45) ;  /* 0x0000000000142947 */ /* 0x000fea0003800000 */
[----:B------:R-:W2:Y:S02]  /*21b0*/  LDG.E R22, desc[UR4][R20.64+0x8] ;  /* 0x0000080414167981 */ /* 0x000ea4000c1e1900 */
[----:B--2---:R-:W-:-:S13]  /*21c0*/  ISETP.NE.AND P0, PT, R22, 0x1, PT ;  /* 0x000000011600780c */ /* 0x004fda0003f05270 */
[----:B------:R-:W2:Y:S02]  /*21d0*/  @!P0 LDG.E R22, desc[UR4][R14.64] ;  /* 0x000000040e168981 */ /* 0x000ea4000c1e1900 */
[----:B--2---:R-:W-:-:S04]  /*21e0*/  @!P0 ISETP.NE.AND P2, PT, R22, 0x1, PT ;  /* 0x000000011600880c */ /* 0x004fc80003f45270 */
[----:B------:R-:W-:-:S09]  /*21f0*/  @!P0 SEL R27, RZ, 0x1, P2 ;  /* 0x00000001ff1b8807 */ /* 0x000fd20001000000 */
.L_x_45:
[----:B------:R-:W-:Y:S05]  /*2200*/  BSYNC.RECONVERGENT B3 ;  /* 0x0000000000037941 */ /* 0x000fea0003800200 */
.L_x_44:
[----:B------:R-:W-:Y:S01]  /*2210*/  IADD3 R28, PT, PT, R28, R29, R8 ;  /* 0x0000001d1c1c7210 */ /* 0x000fe20007ffe008 */
[----:B------:R-:W-:Y:S01]  /*2220*/  BSSY.RECONVERGENT B3, `(.L_x_46) ;  /* 0x0000009000037945 */ /* 0x000fe20003800200 */
[----:B------:R-:W-:-:S03]  /*2230*/  HFMA2 R8, -RZ, RZ, 0, 0 ;  /* 0x00000000ff087431 */ /* 0x000fc600000001ff */
[----:B------:R-:W-:Y:S05]  /*2240*/  @P3 BRA `(.L_x_47) ;  /* 0x0000000000183947 */ /* 0x000fea0003800000 */
[----:B------:R-:W2:Y:S02]  /*2250*/  LDG.E R20, desc[UR4][R20.64+0xc] ;  /* 0x00000c0414147981 */ /* 0x000ea4000c1e1900 */
[----:B--2---:R-:W-:-:S13]  /*2260*/  ISETP.NE.AND P0, PT, R20, 0x1, PT ;  /* 0x000000011400780c */ /* 0x004fda0003f05270 */
[----:B------:R-:W-:Y:S05]  /*2270*/  @P0 BRA `(.L_x_47) ;  /* 0x00000000000c0947 */ /* 0x000fea0003800000 */
[----:B------:R-:W2:Y:S02]  /*2280*/  LDG.E R8, desc[UR4][R14.64] ;  /* 0x000000040e087981 */ /* 0x000ea4000c1e1900 */
[----:B--2---:R-:W-:-:S04]  /*2290*/  ISETP.NE.AND P0, PT, R8, 0x1, PT ;  /* 0x000000010800780c */ /* 0x004fc80003f05270 */
[----:B------:R-:W-:-:S09]  /*22a0*/  SEL R8, RZ, 0x1, P0 ;  /* 0x00000001ff087807 */ /* 0x000fd20000000000 */
.L_x_47:
[----:B------:R-:W-:Y:S05]  /*22b0*/  BSYNC.RECONVERGENT B3 ;  /* 0x0000000000037941 */ /* 0x000fea0003800200 */
.L_x_46:
[----:B------:R-:W-:Y:S01]  /*22c0*/  IADD3 R8, PT, PT, R8, R27, R28 ;  /* 0x0000001b08087210 */ /* 0x000fe20007ffe01c */
[----:B------:R-:W-:Y:S01]  /*22d0*/  VIADD R25, R25, 0x4 ;  /* 0x0000000419197836 */ /* 0x000fe20000000000 */
[----:B------:R-:W-:Y:S06]  /*22e0*/  @P4 BRA `(.L_x_48) ;  /* 0xfffffffc00284947 */ /* 0x000fec000383ffff */
.L_x_39:
[----:B------:R-:W-:Y:S05]  /*22f0*/  BSYNC.RECONVERGENT B2 ;  /* 0x0000000000027941 */ /* 0x000fea0003800200 */
.L_x_38:
[----:B------:R-:W-:-:S13]  /*2300*/  ISETP.NE.AND P0, PT, R26, RZ, PT ;  /* 0x000000ff1a00720c */ /* 0x000fda0003f05270 */
[----:B------:R-:W-:Y:S05]  /*2310*/  @!P0 BRA `(.L_x_28) ;  /* 0x0000000000c08947 */ /* 0x000fea0003800000 */
[----:B------:R-:W0:Y:S01]  /*2320*/  LDC.64 R20, c[0x0][0x3d0] ;  /* 0x0000f400ff147b82 */ /* 0x000e220000000a00 */
[----:B-----5:R-:W-:-:S07]  /*2330*/  IMAD.IADD R11, R11, 0x1, R24 ;  /* 0x000000010b0b7824 */ /* 0x020fce00078e0218 */
[----:B------:R-:W1:Y:S01]  /*2340*/  LDC.64 R22, c[0x0][0x3e8] ;  /* 0x0000fa00ff167b82 */ /* 0x000e620000000a00 */
[----:B0-----:R-:W-:-:S05]  /*2350*/  IMAD.WIDE R20, R11, 0x4, R20 ;  /* 0x000000040b147825 */ /* 0x001fca00078e0214 */
[----:B------:R-:W2:Y:S01]  /*2360*/  LDG.E R24, desc[UR4][R20.64] ;  /* 0x0000000414187981 */ /* 0x000ea2000c1e1900 */
[----:B------:R-:W-:Y:S01]  /*2370*/  BSSY.RECONVERGENT B2, `(.L_x_49) ;  /* 0x000000c000027945 */ /* 0x000fe20003800200 */
[----:B------:R-:W-:Y:S01]  /*2380*/  ISETP.NE.AND P2, PT, R26, 0x1, PT ;  /* 0x000000011a00780c */ /* 0x000fe20003f45270 */
[----:B-1----:R-:W-:-:S04]  /*2390*/  IMAD.WIDE R22, R11, 0x4, R22 ;  /* 0x000000040b167825 */ /* 0x002fc800078e0216 */
[----:B------:R-:W-:Y:S01]  /*23a0*/  IMAD.MOV.U32 R11, RZ, RZ, RZ ;  /* 0x000000ffff0b7224 */ /* 0x000fe200078e00ff */
[----:B--2---:R-:W-:-:S13]  /*23b0*/  ISETP.NE.AND P0, PT, R24, R7, PT ;  /* 0x000000071800720c */ /* 0x004fda0003f05270 */
[----:B------:R-:W-:Y:S05]  /*23c0*/  @P0 BRA `(.L_x_50) ;  /* 0x0000000000180947 */ /* 0x000fea0003800000 */
[----:B------:R-:W2:Y:S02]  /*23d0*/  LDG.E R13, desc[UR4][R22.64] ;  /* 0x00000004160d7981 */ /* 0x000ea4000c1e1900 */
[----:B--2---:R-:W-:-:S13]  /*23e0*/  ISETP.NE.AND P0, PT, R13, 0x1, PT ;  /* 0x000000010d00780c */ /* 0x004fda0003f05270 */
[----:B------:R-:W-:Y:S05]  /*23f0*/  @P0 BRA `(.L_x_50) ;  /* 0x00000000000c0947 */ /* 0x000fea0003800000 */
[----:B------:R-:W2:Y:S02]  /*2400*/  LDG.E R11, desc[UR4][R14.64] ;  /* 0x000000040e0b7981 */ /* 0x000ea4000c1e1900 */
[----:B--2---:R-:W-:-:S04]  /*2410*/  ISETP.NE.AND P0, PT, R11, 0x1, PT ;  /* 0x000000010b00780c */ /* 0x004fc80003f05270 */
[----:B------:R-:W-:-:S09]  /*2420*/  SEL R11, RZ, 0x1, P0 ;  /* 0x00000001ff0b7807 */ /* 0x000fd20000000000 */
.L_x_50:
[----:B------:R-:W-:Y:S05]  /*2430*/  BSYNC.RECONVERGENT B2 ;  /* 0x0000000000027941 */ /* 0x000fea0003800200 */
.L_x_49:
[----:B------:R-:W-:Y:S01]  /*2440*/  IMAD.IADD R8, R8, 0x1, R11 ;  /* 0x0000000108087824 */ /* 0x000fe200078e020b */
[----:B------:R-:W-:Y:S06]  /*2450*/  @!P2 BRA `(.L_x_28) ;  /* 0x000000000070a947 */ /* 0x000fec0003800000 */
[----:B------:R-:W2:Y:S01]  /*2460*/  LDG.E R24, desc[UR4][R20.64+0x4] ;  /* 0x0000040414187981 */ /* 0x000ea2000c1e1900 */
[----:B------:R-:W-:Y:S01]  /*2470*/  BSSY.RECONVERGENT B2, `(.L_x_51) ;  /* 0x000000b000027945 */ /* 0x000fe20003800200 */
[----:B------:R-:W-:Y:S01]  /*2480*/  ISETP.NE.AND P2, PT, R26, 0x2, PT ;  /* 0x000000021a00780c */ /* 0x000fe20003f45270 */
        /* <DEDUP_REMOVED lines=9> */
.L_x_52:
[----:B------:R-:W-:Y:S05]  /*2520*/  BSYNC.RECONVERGENT B2 ;  /* 0x0000000000027941 */ /* 0x000fea0003800200 */
.L_x_51:
[----:B------:R-:W-:Y:S01]  /*2530*/  IMAD.IADD R8, R8, 0x1, R11 ;  /* 0x0000000108087824 */ /* 0x000fe200078e020b */
[----:B------:R-:W-:Y:S06]  /*2540*/  @!P2 BRA `(.L_x_28) ;  /* 0x000000000034a947 */ /* 0x000fec0003800000 */
[----:B------:R-:W2:Y:S01]  /*2550*/  LDG.E R20, desc[UR4][R20.64+0x8] ;  /* 0x0000080414147981 */ /* 0x000ea2000c1e1900 */
[----:B------:R-:W-:Y:S01]  /*2560*/  BSSY.RECONVERGENT B2, `(.L_x_53) ;  /* 0x000000a000027945 */ /* 0x000fe20003800200 */
[----:B------:R-:W-:Y:S02]  /*2570*/  MOV R11, RZ ;  /* 0x000000ff000b7202 */ /* 0x000fe40000000f00 */
        /* <DEDUP_REMOVED lines=8> */
.L_x_54:
[----:B------:R-:W-:Y:S05]  /*2600*/  BSYNC.RECONVERGENT B2 ;  /* 0x0000000000027941 */ /* 0x000fea0003800200 */
.L_x_53:
[----:B------:R-:W-:-:S07]  /*2610*/  IMAD.IADD R8, R8, 0x1, R11 ;  /* 0x0000000108087824 */ /* 0x000fce00078e020b */
.L_x_28:
[----:B------:R-:W-:Y:S05]  /*2620*/  BSYNC.RECONVERGENT B0 ;  /* 0x0000000000007941 */ /* 0x000fea0003800200 */
.L_x_2:
[----:B------:R-:W-:Y:S05]  /*2630*/  @P1 BRA `(.L_x_55) ;  /* 0xffffffd800ec1947 */ /* 0x000fea000383ffff */
.L_x_1:
[----:B------:R-:W-:Y:S05]  /*2640*/  BSYNC.RECONVERGENT B1 ;  /* 0x0000000000017941 */ /* 0x000fea0003800200 */
.L_x_0:
[----:B------:R-:W-:Y:S01]  /*2650*/  ISETP.GE.AND P0, PT, R8, 0x1, PT ;  /* 0x000000010800780c */ /* 0x000fe20003f06270 */
[----:B------:R-:W-:-:S12]  /*2660*/  BSSY.RECONVERGENT B0, `(.L_x_56) ;  /* 0x000039c000007945 */ /* 0x000fd80003800200 */
[----:B------:R-:W-:Y:S05]  /*2670*/  @!P0 BRA `(.L_x_57) ;  /* 0x0000003800688947 */ /* 0x000fea0003800000 */
[----:B------:R-:W-:Y:S01]  /*2680*/  ISETP.GE.AND P0, PT, R0, 0x1, PT ;  /* 0x000000010000780c */ /* 0x000fe20003f06270 */
[----:B---3-5:R-:W-:-:S12]  /*2690*/  IMAD.MOV.U32 R11, RZ, RZ, -0x1 ;  /* 0xffffffffff0b7424 */ /* 0x028fd800078e00ff */
[----:B------:R-:W-:Y:S05]  /*26a0*/  @!P0 BRA `(.L_x_58) ;  /* 0x0000001800648947 */ /* 0x000fea0003800000 */
[C---:B------:R-:W-:Y:S01]  /*26b0*/  LOP3.LUT R10, R6.reuse, 0x7, RZ, 0xc0, !PT ;  /* 0x00000007060a7812 */ /* 0x040fe200078ec0ff */
[----:B------:R-:W-:Y:S01]  /*26c0*/  IMAD.MOV.U32 R11, RZ, RZ, -0x1 ;  /* 0xffffffffff0b7424 */ /* 0x000fe200078e00ff */
[C---:B------:R-:W-:Y:S01]  /*26d0*/  LOP3.LUT R12, R9.reuse, 0x7, RZ, 0xc0, !PT ;  /* 0x00000007090c7812 */ /* 0x040fe200078ec0ff */
[----:B----4-:R-:W-:Y:S01]  /*26e0*/  IMAD.MOV.U32 R15, RZ, RZ, RZ ;  /* 0x000000ffff0f7224 */ /* 0x010fe200078e00ff */
[----:B------:R-:W-:Y:S01]  /*26f0*/  LOP3.LUT R13, R6, 0x7ffffff8, RZ, 0xc0, !PT ;  /* 0x7ffffff8060d7812 */ /* 0x000fe200078ec0ff */
[----:B------:R-:W-:Y:S01]  /*2700*/  IMAD.MOV.U32 R26, RZ, RZ, RZ ;  /* 0x000000ffff1a7224 */ /* 0x000fe200078e00ff */
[----:B------:R-:W-:-:S07]  /*2710*/  LOP3.LUT R14, R9, 0x7ffffff8, RZ, 0xc0, !PT ;  /* 0x7ffffff8090e7812 */ /* 0x000fce00078ec0ff */
.L_x_83:
[----:B------:R-:W-:Y:S01]  /*2720*/  ISETP.NE.AND P0, PT, R15, R7, PT ;  /* 0x000000070f00720c */ /* 0x000fe20003f05270 */
[----:B------:R-:W-:-:S12]  /*2730*/  BSSY.RECONVERGENT B1, `(.L_x_59) ;  /* 0x000018d000017945 */ /* 0x000fd80003800200 */
[----:B------:R-:W-:Y:S05]  /*2740*/  @!P0 BRA `(.L_x_60) ;  /* 0x00000018002c8947 */ /* 0x000fea0003800000 */
[----:B------:R-:W-:Y:S01]  /*2750*/  ISETP.GE.AND P0, PT, R6, 0x1, PT ;  /* 0x000000010600780c */ /* 0x000fe20003f06270 */
[----:B------:R-:W-:Y:S01]  /*2760*/  BSSY.RECONVERGENT B2, `(.L_x_61) ;  /* 0x00000b8000027945 */ /* 0x000fe20003800200 */
[----:B------:R-:W-:-:S11]  /*2770*/  IMAD.MOV.U32 R25, RZ, RZ, RZ ;  /* 0x000000ffff197224 */ /* 0x000fd600078e00ff */
[----:B------:R-:W-:Y:S05]  /*2780*/  @!P0 BRA `(.L_x_62) ;  /* 0x0000000800d48947 */ /* 0x000fea0003800000 */
[----:B------:R-:W-:Y:S01]  /*2790*/  ISETP.GE.U32.AND P0, PT, R6, 0x8, PT ;  /* 0x000000080600780c */ /* 0x000fe20003f06070 */
[----:B------:R-:W-:Y:S01]  /*27a0*/  BSSY.RECONVERGENT B3, `(.L_x_63) ;  /* 0x0000058000037945 */ /* 0x000fe20003800200 */
[----:B------:R-:W-:Y:S02]  /*27b0*/  HFMA2 R31, -RZ, RZ, 0, 0 ;  /* 0x00000000ff1f7431 */ /* 0x000fe400000001ff */
[----:B------:R-:W-:Y:S02]  /*27c0*/  IMAD R27, R0, R15, RZ ;  /* 0x0000000f001b7224 */ /* 0x000fe400078e02ff */
[----:B------:R-:W-:-:S07]  /*27d0*/  IMAD.MOV.U32 R25, RZ, RZ, RZ ;  /* 0x000000ffff197224 */ /* 0x000fce00078e00ff */
[----:B------:R-:W-:Y:S05]  /*27e0*/  @!P0 BRA `(.L_x_64) ;  /* 0x00000004004c8947 */ /* 0x000fea0003800000 */
[----:B------:R-:W-:Y:S01]  /*27f0*/  BSSY.RECONVERGENT B4, `(.L_x_65) ;  /* 0x0000051000047945 */ /* 0x000fe20003800200 */
[----:B------:R-:W-:Y:S02]  /*2800*/  IMAD.MOV.U32 R28, RZ, RZ, RZ ;  /* 0x000000ffff1c7224 */ /* 0x000fe400078e00ff */
[----:B------:R-:W-:-:S07]  /*2810*/  IMAD.MOV.U32 R25, RZ, RZ, RZ ;  /* 0x000000ffff197224 */ /* 0x000fce00078e00ff */
.L_x_66:
[----:B0-----:R-:W0:Y:S08]  /*2820*/  LDC.64 R20, c[0x0][0x380] ;  /* 0x0000e000ff147b82 */ /* 0x001e300000000a00 */
[----:B-12---:R-:W1:Y:S01]  /*2830*/  LDC.64 R18, c[0x0][0x3f8] ;  /* 0x0000fe00ff127b82 */ /* 0x006e620000000a00 */
[----:B0-----:R-:W-:-:S05]  /*2840*/  IMAD.WIDE.U32 R20, R28, 0x4, R20 ;  /* 0x000000041c147825 */ /* 0x001fca00078e0014 */
[----:B------:R-:W2:Y:S04]  /*2850*/  LDG.E R24, desc[UR4][R20.64] ;  /* 0x0000000414187981 */ /* 0x000ea8000c1e1900 */
[----:B------:R-:W3:Y:S04]  /*2860*/  LDG.E R29, desc[UR4][R20.64+0x4] ;  /* 0x00000404141d7981 */ /* 0x000ee8000c1e1900 */
[----:B------:R-:W4:Y:S04]  /*2870*/  LDG.E R31, desc[UR4][R20.64+0xc] ;  /* 0x00000c04141f7981 */ /* 0x000f28000c1e1900 */
[----:B------:R-:W5:Y:S04]  /*2880*/  LDG.E R36, desc[UR4][R20.64+0x10] ;  /* 0x0000100414247981 */ /* 0x000f68000c1e1900 */
[----:B------:R-:W5:Y:S04]  /*2890*/  LDG.E R34, desc[UR4][R20.64+0x14] ;  /* 0x0000140414227981 */ /* 0x000f68000c1e1900 */
[----:B------:R-:W5:Y:S01]  /*28a0*/  LDG.E R30, desc[UR4][R20.64+0x1c] ;  /* 0x00001c04141e7981 */ /* 0x000f62000c1e1900 */
[----:B--2---:R-:W-:-:S04]  /*28b0*/  IMAD.IADD R23, R27, 0x1, R24 ;  /* 0x000000011b177824 */ /* 0x004fc800078e0218 */
[----:B-1----:R-:W-:-:S06]  /*28c0*/  IMAD.WIDE R22, R23, 0x4, R18 ;  /* 0x0000000417167825 */ /* 0x002fcc00078e0212 */
[----:B------:R-:W2:Y:S01]  /*28d0*/  LDG.E R23, desc[UR4][R22.64] ;  /* 0x0000000416177981 */ /* 0x000ea2000c1e1900 */
[----:B---3--:R-:W-:-:S04]  /*28e0*/  IMAD.IADD R33, R27, 0x1, R29 ;  /* 0x000000011b217824 */ /* 0x008fc800078e021d */
[----:B------:R-:W-:Y:S01]  /*28f0*/  IMAD.WIDE R32, R33, 0x4, R18 ;  /* 0x0000000421207825 */ /* 0x000fe200078e0212 */
[----:B------:R-:W3:Y:S05]  /*2900*/  LDG.E R22, desc[UR4][R20.64+0x8] ;  /* 0x0000080414167981 */ /* 0x000eea000c1e1900 */
[----:B------:R-:W5:Y:S04]  /*2910*/  LDG.E R33, desc[UR4][R32.64] ;  /* 0x0000000420217981 */ /* 0x000f68000c1e1900 */
[----:B------:R4:W5:Y:S01]  /*2920*/  LDG.E R32, desc[UR4][R20.64+0x18] ;  /* 0x0000180414207981 */ /* 0x000962000c1e1900 */
[----:B------:R-:W-:-:S04]  /*2930*/  ISETP.GT.AND P0, PT, R24, -0x1, PT ;  /* 0xffffffff1800780c */ /* 0x000fc80003f04270 */
[----:B------:R-:W-:Y:S01]  /*2940*/  ISETP.NE.AND P0, PT, R24, R15, P0 ;  /* 0x0000000f1800720c */ /* 0x000fe20000705270 */
[----:B------:R-:W-:Y:S01]  /*2950*/  VIADD R35, R25, 0x1 ;  /* 0x0000000119237836 */ /* 0x000fe20000000000 */
[----:B------:R-:W-:-:S04]  /*2960*/  ISETP.GT.AND P1, PT, R29, -0x1, PT ;  /* 0xffffffff1d00780c */ /* 0x000fc80003f24270 */
[----:B------:R-:W-:Y:S01]  /*2970*/  ISETP.NE.AND P1, PT, R29, R15, P1 ;  /* 0x0000000f1d00720c */ /* 0x000fe20000f25270 */
[----:B----4-:R-:W-:-:S04]  /*2980*/  IMAD.IADD R21, R27, 0x1, R31 ;  /* 0x000000011b157824 */ /* 0x010fc800078e021f */
[----:B------:R-:W-:Y:S01]  /*2990*/  IMAD.WIDE R20, R21, 0x4, R18 ;  /* 0x0000000415147825 */ /* 0x000fe200078e0212 */
[----:B--2---:R-:W-:Y:S02]  /*29a0*/  ISETP.EQ.AND P0, PT, R23, RZ, P0 ;  /* 0x000000ff1700720c */ /* 0x004fe40000702270 */
[----:B---3--:R-:W-:-:S11]  /*29b0*/  IADD3 R23, PT, PT, R27, R22, RZ ;  /* 0x000000161b177210 */ /* 0x008fd60007ffe0ff */
[----:B------:R-:W-:Y:S02]  /*29c0*/  @!P0 IMAD.MOV R35, RZ, RZ, R25 ;  /* 0x000000ffff238224 */ /* 0x000fe400078e0219 */
[----:B------:R-:W-:-:S05]  /*29d0*/  IMAD.WIDE R24, R23, 0x4, R18 ;  /* 0x0000000417187825 */ /* 0x000fca00078e0212 */
[----:B------:R-:W2:Y:S01]  /*29e0*/  LDG.E R29, desc[UR4][R24.64] ;  /* 0x00000004181d7981 */ /* 0x000ea2000c1e1900 */
[----:B-----5:R-:W-:Y:S01]  /*29f0*/  IMAD.IADD R23, R27, 0x1, R36 ;  /* 0x000000011b177824 */ /* 0x020fe200078e0224 */
[----:B------:R-:W-:Y:S02]  /*2a00*/  ISETP.EQ.AND P1, PT, R33, RZ, P1 ;  /* 0x000000ff2100720c */ /* 0x000fe40000f22270 */
[----:B------:R0:W3:Y:S01]  /*2a10*/  LDG.E R33, desc[UR4][R20.64] ;  /* 0x0000000414217981 */ /* 0x0000e2000c1e1900 */
[----:B------:R-:W-:-:S04]  /*2a20*/  ISETP.GT.AND P0, PT, R22, -0x1, PT ;  /* 0xffffffff1600780c */ /* 0x000fc80003f04270 */
[----:B------:R-:W-:Y:S01]  /*2a30*/  ISETP.NE.AND P0, PT, R22, R15, P0 ;  /* 0x0000000f1600720c */ /* 0x000fe20000705270 */
[----:B0-----:R-:W-:-:S04]  /*2a40*/  IMAD.WIDE R20, R23, 0x4, R18 ;  /* 0x0000000417147825 */ /* 0x001fc800078e0212 */
[----:B------:R-:W-:Y:S01]  /*2a50*/  IMAD.IADD R23, R27, 0x1, R34 ;  /* 0x000000011b177824 */ /* 0x000fe200078e0222 */
[----:B------:R0:W4:Y:S03]  /*2a60*/  LDG.E R37, desc[UR4][R20.64] ;  /* 0x0000000414257981 */ /* 0x000126000c1e1900 */
[----:B------:R-:W-:-:S04]  /*2a70*/  IMAD.WIDE R22, R23, 0x4, R18 ;  /* 0x0000000417167825 */ /* 0x000fc800078e0212 */
[C---:B------:R-:W-:Y:S02]  /*2a80*/  IMAD.IADD R25, R27.reuse, 0x1, R32 ;  /* 0x000000011b197824 */ /* 0x040fe400078e0220 */
[----:B------:R-:W5:Y:S01]  /*2a90*/  LDG.E R22, desc[UR4][R22.64] ;  /* 0x0000000416167981 */ /* 0x000f62000c1e1900 */
[----:B0-----:R-:W-:Y:S02]  /*2aa0*/  IMAD.IADD R21, R27, 0x1, R30 ;  /* 0x000000011b157824 */ /* 0x001fe400078e021e */
[----:B------:R-:W-:-:S04]  /*2ab0*/  IMAD.WIDE R24, R25, 0x4, R18 ;  /* 0x0000000419187825 */ /* 0x000fc800078e0212 */
[----:B------:R-:W-:Y:S02]  /*2ac0*/  IMAD.WIDE R18, R21, 0x4, R18 ;  /* 0x0000000415127825 */ /* 0x000fe400078e0212 */
[----:B------:R-:W5:Y:S04]  /*2ad0*/  LDG.E R24, desc[UR4][R24.64] ;  /* 0x0000000418187981 */ /* 0x000f68000c1e1900 */
[----:B------:R0:W5:Y:S01]  /*2ae0*/  LDG.E R18, desc[UR4][R18.64] ;  /* 0x0000000412127981 */ /* 0x000162000c1e1900 */
[----:B------:R-:W-:Y:S02]  /*2af0*/  ISETP.GT.AND P2, PT, R31, -0x1, PT ;  /* 0xffffffff1f00780c */ /* 0x000fe40003f44270 */
[----:B------:R-:W-:Y:S01]  /*2b00*/  IADD3 R20, PT, PT, R35, 0x1, RZ ;  /* 0x0000000123147810 */ /* 0x000fe20007ffe0ff */
[----:B------:R-:W-:Y:S01]  /*2b10*/  @!P1 IMAD.MOV R20, RZ, RZ, R35 ;  /* 0x000000ffff149224 */ /* 0x000fe200078e0223 */
[----:B------:R-:W-:-:S02]  /*2b20*/  ISETP.NE.AND P2, PT, R31, R15, P2 ;  /* 0x0000000f1f00720c */ /* 0x000fc40001745270 */
[----:B------:R-:W-:Y:S01]  /*2b30*/  ISETP.GT.AND P1, PT, R36, -0x1, PT ;  /* 0xffffffff2400780c */ /* 0x000fe20003f24270 */
[----:B------:R-:W-:-:S03]  /*2b40*/  VIADD R21, R20, 0x1 ;  /* 0x0000000114157836 */ /* 0x000fc60000000000 */
[----:B------:R-:W-:Y:S01]  /*2b50*/  ISETP.NE.AND P1, PT, R36, R15, P1 ;  /* 0x0000000f2400720c */ /* 0x000fe20000f25270 */
[----:B------:R-:W-:Y:S01]  /*2b60*/  VIADD R28, R28, 0x8 ;  /* 0x000000081c1c7836 */ /* 0x000fe20000000000 */
[----:B--2---:R-:W-:Y:S02]  /*2b70*/  ISETP.EQ.AND P0, PT, R29, RZ, P0 ;  /* 0x000000ff1d00720c */ /* 0x004fe40000702270 */
[----:B---3--:R-:W-:-:S11]  /*2b80*/  ISETP.EQ.AND P2, PT, R33, RZ, P2 ;  /* 0x000000ff2100720c */ /* 0x008fd60001742270 */
[----:B------:R-:W-:Y:S01]  /*2b90*/  @!P0 IMAD.MOV R21, RZ, RZ, R20 ;  /* 0x000000ffff158224 */ /* 0x000fe200078e0214 */
[C---:B------:R-:W-:Y:S02]  /*2ba0*/  ISETP.GT.AND P0, PT, R34.reuse, -0x1, PT ;  /* 0xffffffff2200780c */ /* 0x040fe40003f04270 */
[----:B----4-:R-:W-:Y:S02]  /*2bb0*/  ISETP.EQ.AND P1, PT, R37, RZ, P1 ;  /* 0x000000ff2500720c */ /* 0x010fe40000f22270 */
[-C--:B------:R-:W-:Y:S01]  /*2bc0*/  ISETP.NE.AND P0, PT, R34, R15.reuse, P0 ;  /* 0x0000000f2200720c */ /* 0x080fe20000705270 */
[----:B0-----:R-:W-:Y:S02]  /*2bd0*/  VIADD R19, R21, 0x1 ;  /* 0x0000000115137836 */ /* 0x001fe40000000000 */
[----:B------:R-:W-:Y:S01]  /*2be0*/  @!P2 IMAD.MOV R19, RZ, RZ, R21 ;  /* 0x000000ffff13a224 */ /* 0x000fe200078e0215 */
[----:B------:R-:W-:Y:S02]  /*2bf0*/  ISETP.GT.AND P2, PT, R32, -0x1, PT ;  /* 0xffffffff2000780c */ /* 0x000fe40003f44270 */
[----:B-----5:R-:W-:Y:S01]  /*2c00*/  ISETP.EQ.AND P0, PT, R22, RZ, P0 ;  /* 0x000000ff1600720c */ /* 0x020fe20000702270 */
[----:B------:R-:W-:Y:S01]  /*2c10*/  VIADD R20, R19, 0x1 ;  /* 0x0000000113147836 */ /* 0x000fe20000000000 */
[----:B------:R-:W-:-:S03]  /*2c20*/  ISETP.NE.AND P2, PT, R32, R15, P2 ;  /* 0x0000000f2000720c */ /* 0x000fc60001745270 */
[----:B------:R-:W-:Y:S02]  /*2c30*/  @!P1 IADD3 R20, PT, PT, R19, RZ, RZ ;  /* 0x000000ff13149210 */ /* 0x000fe40007ffe0ff */
[----:B------:R-:W-:Y:S02]  /*2c40*/  ISETP.GT.AND P1, PT, R30, -0x1, PT ;  /* 0xffffffff1e00780c */ /* 0x000fe40003f24270 */
[----:B------:R-:W-:Y:S01]  /*2c50*/  ISETP.EQ.AND P2, PT, R24, RZ, P2 ;  /* 0x000000ff1800720c */ /* 0x000fe20001742270 */
[----:B------:R-:W-:Y:S01]  /*2c60*/  VIADD R19, R20, 0x1 ;  /* 0x0000000114137836 */ /* 0x000fe20000000000 */
[----:B------:R-:W-:Y:S02]  /*2c70*/  ISETP.NE.AND P1, PT, R30, R15, P1 ;  /* 0x0000000f1e00720c */ /* 0x000fe40000f25270 */
[----:B------:R-:W-:Y:S01]  /*2c80*/  @!P0 IMAD.MOV R19, RZ, RZ, R20 ;  /* 0x000000ffff138224 */ /* 0x000fe200078e0214 */
[----:B------:R-:W-:Y:S02]  /*2c90*/  ISETP.NE.AND P0, PT, R28, R13, PT ;  /* 0x0000000d1c00720c */ /* 0x000fe40003f05270 */
[----:B------:R-:W-:Y:S01]  /*2ca0*/  ISETP.EQ.AND P1, PT, R18, RZ, P1 ;  /* 0x000000ff1200720c */ /* 0x000fe20000f22270 */
[----:B------:R-:W-:-:S05]  /*2cb0*/  VIADD R18, R19, 0x1 ;  /* 0x0000000113127836 */ /* 0x000fca0000000000 */
[----:B------:R-:W-:-:S04]  /*2cc0*/  @!P2 IMAD.MOV R18, RZ, RZ, R19 ;  /* 0x000000ffff12a224 */ /* 0x000fc800078e0213 */
[----:B------:R-:W-:-:S03]  /*2cd0*/  VIADD R25, R18, 0x1 ;  /* 0x0000000112197836 */ /* 0x000fc60000000000 */
[----:B------:R-:W-:Y:S01]  /*2ce0*/  @!P1 IADD3 R25, PT, PT, R18, RZ, RZ ;  /* 0x000000ff12199210 */ /* 0x000fe20007ffe0ff */
[----:B------:R-:W-:Y:S06]  /*2cf0*/  @P0 BRA `(.L_x_66) ;  /* 0xfffffff800c80947 */ /* 0x000fec000383ffff */
[----:B------:R-:W-:Y:S05]  /*2d00*/  BSYNC.RECONVERGENT B4 ;  /* 0x0000000000047941 */ /* 0x000fea0003800200 */
.L_x_65:
[----:B------:R-:W-:-:S07]  /*2d10*/  IMAD.MOV.U32 R31, RZ, RZ, R13 ;  /* 0x000000ffff1f7224 */ /* 0x000fce00078e000d */
.L_x_64:
[----:B------:R-:W-:Y:S05]  /*2d20*/  BSYNC.RECONVERGENT B3 ;  /* 0x0000000000037941 */ /* 0x000fea0003800200 */
.L_x_63:
[----:B------:R-:W-:-:S13]  /*2d30*/  ISETP.NE.AND P0, PT, R10, RZ, PT ;  /* 0x000000ff0a00720c */ /* 0x000fda0003f05270 */
[----:B------:R-:W-:Y:S05]  /*2d40*/  @!P0 BRA `(.L_x_62) ;  /* 0x0000000400648947 */ /* 0x000fea0003800000 */
[----:B012---:R-:W-:Y:S01]  /*2d50*/  VIADD R18, R10, 0xffffffff ;  /* 0xffffffff0a127836 */ /* 0x007fe20000000000 */
[----:B------:R-:W-:Y:S01]  /*2d60*/  BSSY.RECONVERGENT B3, `(.L_x_67) ;  /* 0x000002c000037945 */ /* 0x000fe20003800200 */
[----:B------:R-:W-:-:S03]  /*2d70*/  LOP3.LUT P2, R30, R6, 0x3, RZ, 0xc0, !PT ;  /* 0x00000003061e7812 */ /* 0x000fc6000784c0ff */
[----:B------:R-:W-:-:S13]  /*2d80*/  ISETP.GE.U32.AND P0, PT, R18, 0x3, PT ;  /* 0x000000031200780c */ /* 0x000fda0003f06070 */
[----:B------:R-:W-:Y:S05]  /*2d90*/  @!P0 BRA `(.L_x_68) ;  /* 0x0000000000a08947 */ /* 0x000fea0003800000 */
[----:B------:R-:W0:Y:S02]  /*2da0*/  LDC.64 R18, c[0x0][0x380] ;  /* 0x0000e000ff127b82 */ /* 0x000e240000000a00 */
[----:B0-----:R-:W-:-:S06]  /*2db0*/  IMAD.WIDE.U32 R32, R31, 0x4, R18 ;  /* 0x000000041f207825 */ /* 0x001fcc00078e0012 */
[----:B------:R-:W0:Y:S01]  /*2dc0*/  LDC.64 R18, c[0x0][0x3f8] ;  /* 0x0000fe00ff127b82 */ /* 0x000e220000000a00 */
[----:B------:R-:W2:Y:S04]  /*2dd0*/  LDG.E R24, desc[UR4][R32.64] ;  /* 0x0000000420187981 */ /* 0x000ea8000c1e1900 */
[----:B------:R-:W3:Y:S04]  /*2de0*/  LDG.E R36, desc[UR4][R32.64+0x4] ;  /* 0x0000040420247981 */ /* 0x000ee8000c1e1900 */
[----:B------:R-:W4:Y:S04]  /*2df0*/  LDG.E R34, desc[UR4][R32.64+0x8] ;  /* 0x0000080420227981 */ /* 0x000f28000c1e1900 */
[----:B------:R-:W5:Y:S01]  /*2e00*/  LDG.E R35, desc[UR4][R32.64+0xc] ;  /* 0x00000c0420237981 */ /* 0x000f62000c1e1900 */
[----:B--2---:R-:W-:-:S04]  /*2e10*/  IMAD.IADD R29, R27, 0x1, R24 ;  /* 0x000000011b1d7824 */ /* 0x004fc800078e0218 */
[----:B0-----:R-:W-:-:S04]  /*2e20*/  IMAD.WIDE R28, R29, 0x4, R18 ;  /* 0x000000041d1c7825 */ /* 0x001fc800078e0212 */
[C---:B---3--:R-:W-:Y:S02]  /*2e30*/  IMAD.IADD R23, R27.reuse, 0x1, R36 ;  /* 0x000000011b177824 */ /* 0x048fe400078e0224 */
[----:B------:R-:W2:Y:S01]  /*2e40*/  LDG.E R28, desc[UR4][R28.64] ;  /* 0x000000041c1c7981 */ /* 0x000ea2000c1e1900 */
[----:B----4-:R-:W-:Y:S02]  /*2e50*/  IMAD.IADD R21, R27, 0x1, R34 ;  /* 0x000000011b157824 */ /* 0x010fe400078e0222 */
[----:B------:R-:W-:-:S04]  /*2e60*/  IMAD.WIDE R22, R23, 0x4, R18 ;  /* 0x0000000417167825 */ /* 0x000fc800078e0212 */
[----:B------:R-:W-:Y:S02]  /*2e70*/  IMAD.WIDE R20, R21, 0x4, R18 ;  /* 0x0000000415147825 */ /* 0x000fe400078e0212 */
[----:B------:R-:W3:Y:S02]  /*2e80*/  LDG.E R22, desc[UR4][R22.64] ;  /* 0x0000000416167981 */ /* 0x000ee4000c1e1900 */
[----:B-----5:R-:W-:Y:S02]  /*2e90*/  IMAD.IADD R33, R27, 0x1, R35 ;  /* 0x000000011b217824 */ /* 0x020fe400078e0223 */
[----:B------:R0:W4:Y:S02]  /*2ea0*/  LDG.E R21, desc[UR4][R20.64] ;  /* 0x0000000414157981 */ /* 0x000124000c1e1900 */
[----:B------:R-:W-:-:S06]  /*2eb0*/  IMAD.WIDE R18, R33, 0x4, R18 ;  /* 0x0000000421127825 */ /* 0x000fcc00078e0212 */
[----:B------:R1:W5:Y:S01]  /*2ec0*/  LDG.E R18, desc[UR4][R18.64] ;  /* 0x0000000412127981 */ /* 0x000362000c1e1900 */
[----:B------:R-:W-:Y:S02]  /*2ed0*/  ISETP.GT.AND P0, PT, R24, -0x1, PT ;  /* 0xffffffff1800780c */ /* 0x000fe40003f04270 */
[----:B------:R-:W-:Y:S02]  /*2ee0*/  ISETP.GT.AND P3, PT, R34, -0x1, PT ;  /* 0xffffffff2200780c */ /* 0x000fe40003f64270 */
[-C--:B------:R-:W-:Y:S02]  /*2ef0*/  ISETP.NE.AND P0, PT, R24, R15.reuse, P0 ;  /* 0x0000000f1800720c */ /* 0x080fe40000705270 */
[----:B0-----:R-:W-:Y:S02]  /*2f00*/  IADD3 R20, PT, PT, R25, 0x1, RZ ;  /* 0x0000000119147810 */ /* 0x001fe40007ffe0ff */
[----:B------:R-:W-:Y:S02]  /*2f10*/  ISETP.NE.AND P3, PT, R34, R15, P3 ;  /* 0x0000000f2200720c */ /* 0x000fe40001f65270 */
[----:B------:R-:W-:-:S02]  /*2f20*/  IADD3 R31, PT, PT, R31, 0x4, RZ ;  /* 0x000000041f1f7810 */ /* 0x000fc40007ffe0ff */
[----:B--2---:R-:W-:Y:S02]  /*2f30*/  ISETP.EQ.AND P1, PT, R28, RZ, P0 ;  /* 0x000000ff1c00720c */ /* 0x004fe40000722270 */
[----:B------:R-:W-:-:S04]  /*2f40*/  ISETP.GT.AND P0, PT, R36, -0x1, PT ;  /* 0xffffffff2400780c */ /* 0x000fc80003f04270 */
[----:B------:R-:W-:-:S04]  /*2f50*/  ISETP.NE.AND P0, PT, R36, R15, P0 ;  /* 0x0000000f2400720c */ /* 0x000fc80000705270 */
[----:B---3--:R-:W-:-:S03]  /*2f60*/  ISETP.EQ.AND P0, PT, R22, RZ, P0 ;  /* 0x000000ff1600720c */ /* 0x008fc60000702270 */
[----:B------:R-:W-:Y:S01]  /*2f70*/  @!P1 IMAD.MOV R20, RZ, RZ, R25 ;  /* 0x000000ffff149224 */ /* 0x000fe200078e0219 */
[----:B------:R-:W-:Y:S02]  /*2f80*/  ISETP.GT.AND P1, PT, R35, -0x1, PT ;  /* 0xffffffff2300780c */ /* 0x000fe40003f24270 */
[----:B----4-:R-:W-:Y:S01]  /*2f90*/  ISETP.EQ.AND P3, PT, R21, RZ, P3 ;  /* 0x000000ff1500720c */ /* 0x010fe20001f62270 */
[----:B-1----:R-:W-:Y:S01]  /*2fa0*/  VIADD R19, R20, 0x1 ;  /* 0x0000000114137836 */ /* 0x002fe20000000000 */
[----:B------:R-:W-:-:S04]  /*2fb0*/  ISETP.NE.AND P1, PT, R35, R15, P1 ;  /* 0x0000000f2300720c */ /* 0x000fc80000f25270 */
[----:B-----5:R-:W-:Y:S01]  /*2fc0*/  ISETP.EQ.AND P1, PT, R18, RZ, P1 ;  /* 0x000000ff1200720c */ /* 0x020fe20000f22270 */
[----:B------:R-:W-:-:S04]  /*2fd0*/  @!P0 IMAD.MOV R19, RZ, RZ, R20 ;  /* 0x000000ffff138224 */ /* 0x000fc800078e0214 */
[----:B------:R-:W-:Y:S02]  /*2fe0*/  VIADD R18, R19, 0x1 ;  /* 0x0000000113127836 */ /* 0x000fe40000000000 */
[----:B------:R-:W-:-:S04]  /*2ff0*/  @!P3 IMAD.MOV R18, RZ, RZ, R19 ;  /* 0x000000ffff12b224 */ /* 0x000fc800078e0213 */
[----:B------:R-:W-:Y:S02]  /*3000*/  VIADD R25, R18, 0x1 ;  /* 0x0000000112197836 */ /* 0x000fe40000000000 */
[----:B------:R-:W-:-:S07]  /*3010*/  @!P1 IMAD.MOV R25, RZ, RZ, R18 ;  /* 0x000000ffff199224 */ /* 0x000fce00078e0212 */
.L_x_68:
[----:B------:R-:W-:Y:S05]  /*3020*/  BSYNC.RECONVERGENT B3 ;  /* 0x0000000000037941 */ /* 0x000fea0003800200 */
.L_x_67:
[----:B------:R-:W-:Y:S05]  /*3030*/  @!P2 BRA `(.L_x_62) ;  /* 0x0000000000a8a947 */ /* 0x000fea0003800000 */
[----:B------:R-:W-:Y:S01]  /*3040*/  ISETP.NE.AND P0, PT, R30, 0x1, PT ;  /* 0x000000011e00780c */ /* 0x000fe20003f05270 */
[----:B------:R-:W-:Y:S01]  /*3050*/  BSSY.RECONVERGENT B3, `(.L_x_69) ;  /* 0x000001a000037945 */ /* 0x000fe20003800200 */
[----:B------:R-:W-:-:S04]  /*3060*/  LOP3.LUT R18, R6, 0x1, RZ, 0xc0, !PT ;  /* 0x0000000106127812 */ /* 0x000fc800078ec0ff */
[----:B------:R-:W-:-:S07]  /*3070*/  ISETP.NE.U32.AND P2, PT, R18, 0x1, PT ;  /* 0x000000011200780c */ /* 0x000fce0003f45070 */
[----:B------:R-:W-:Y:S06]  /*3080*/  @!P0 BRA `(.L_x_70) ;  /* 0x0000000000588947 */ /* 0x000fec0003800000 */
[----:B------:R-:W0:Y:S08]  /*3090*/  LDC.64 R22, c[0x0][0x380] ;  /* 0x0000e000ff167b82 */ /* 0x000e300000000a00 */
[----:B------:R-:W1:Y:S01]  /*30a0*/  LDC.64 R20, c[0x0][0x3f8] ;  /* 0x0000fe00ff147b82 */ /* 0x000e620000000a00 */
[----:B0-----:R-:W-:-:S05]  /*30b0*/  IMAD.WIDE.U32 R22, R31, 0x4, R22 ;  /* 0x000000041f167825 */ /* 0x001fca00078e0016 */
[----:B------:R-:W2:Y:S04]  /*30c0*/  LDG.E R24, desc[UR4][R22.64] ;  /* 0x0000000416187981 */ /* 0x000ea8000c1e1900 */
[----:B------:R-:W3:Y:S01]  /*30d0*/  LDG.E R28, desc[UR4][R22.64+0x4] ;  /* 0x00000404161c7981 */ /* 0x000ee2000c1e1900 */
[----:B--2---:R-:W-:-:S04]  /*30e0*/  IMAD.IADD R19, R27, 0x1, R24 ;  /* 0x000000011b137824 */ /* 0x004fc800078e0218 */
[----:B-1----:R-:W-:-:S04]  /*30f0*/  IMAD.WIDE R18, R19, 0x4, R20 ;  /* 0x0000000413127825 */ /* 0x002fc800078e0214 */
[----:B---3--:R-:W-:Y:S02]  /*3100*/  IMAD.IADD R29, R27, 0x1, R28 ;  /* 0x000000011b1d7824 */ /* 0x008fe400078e021c */
[----:B------:R-:W2:Y:S02]  /*3110*/  LDG.E R18, desc[UR4][R18.64] ;  /* 0x0000000412127981 */ /* 0x000ea4000c1e1900 */
[----:B------:R-:W-:-:S06]  /*3120*/  IMAD.WIDE R20, R29, 0x4, R20 ;  /* 0x000000041d147825 */ /* 0x000fcc00078e0214 */
[----:B------:R-:W3:Y:S01]  /*3130*/  LDG.E R20, desc[UR4][R20.64] ;  /* 0x0000000414147981 */ /* 0x000ee2000c1e1900 */
[----:B------:R-:W-:Y:S01]  /*3140*/  ISETP.GT.AND P0, PT, R24, -0x1, PT ;  /* 0xffffffff1800780c */ /* 0x000fe20003f04270 */
[----:B------:R-:W-:Y:S01]  /*3150*/  VIADD R22, R25, 0x1 ;  /* 0x0000000119167836 */ /* 0x000fe20000000000 */
[----:B------:R-:W-:Y:S02]  /*3160*/  ISETP.GT.AND P1, PT, R28, -0x1, PT ;  /* 0xffffffff1c00780c */ /* 0x000fe40003f24270 */
[-C--:B------:R-:W-:Y:S02]  /*3170*/  ISETP.NE.AND P0, PT, R24, R15.reuse, P0 ;  /* 0x0000000f1800720c */ /* 0x080fe40000705270 */
[----:B------:R-:W-:Y:S02]  /*3180*/  ISETP.NE.AND P1, PT, R28, R15, P1 ;  /* 0x0000000f1c00720c */ /* 0x000fe40000f25270 */
[----:B------:R-:W-:Y:S02]  /*3190*/  IADD3 R31, PT, PT, R31, 0x2, RZ ;  /* 0x000000021f1f7810 */ /* 0x000fe40007ffe0ff */
[----:B--2---:R-:W-:-:S02]  /*31a0*/  ISETP.EQ.AND P0, PT, R18, RZ, P0 ;  /* 0x000000ff1200720c */ /* 0x004fc40000702270 */
[----:B---3--:R-:W-:-:S11]  /*31b0*/  ISETP.EQ.AND P1, PT, R20, RZ, P1 ;  /* 0x000000ff1400720c */ /* 0x008fd60000f22270 */
[----:B------:R-:W-:-:S04]  /*31c0*/  @!P0 IMAD.MOV R22, RZ, RZ, R25 ;  /* 0x000000ffff168224 */ /* 0x000fc800078e0219 */
[----:B------:R-:W-:Y:S02]  /*31d0*/  VIADD R25, R22, 0x1 ;  /* 0x0000000116197836 */ /* 0x000fe40000000000 */
[----:B------:R-:W-:-:S07]  /*31e0*/  @!P1 IMAD.MOV R25, RZ, RZ, R22 ;  /* 0x000000ffff199224 */ /* 0x000fce00078e0216 */
.L_x_70:
[----:B------:R-:W-:Y:S05]  /*31f0*/  BSYNC.RECONVERGENT B3 ;  /* 0x0000000000037941 */ /* 0x000fea0003800200 */
.L_x_69:
[----:B------:R-:W-:Y:S05]  /*3200*/  @P2 BRA `(.L_x_62) ;  /* 0x0000000000342947 */ /* 0x000fea0003800000 */
[----:B------:R-:W0:Y:S02]  /*3210*/  LDC.64 R18, c[0x0][0x380] ;  /* 0x0000e000ff127b82 */ /* 0x000e240000000a00 */
[----:B0-----:R-:W-:-:S06]  /*3220*/  IMAD.WIDE.U32 R20, R31, 0x4, R18 ;  /* 0x000000041f147825 */ /* 0x001fcc00078e0012 */
[----:B------:R-:W0:Y:S01]  /*3230*/  LDC.64 R18, c[0x0][0x3f8] ;  /* 0x0000fe00ff127b82 */ /* 0x000e220000000a00 */
[----:B------:R-:W2:Y:S02]  /*3240*/  LDG.E R20, desc[UR4][R20.64] ;  /* 0x0000000414147981 */ /* 0x000ea4000c1e1900 */
[----:B--2---:R-:W-:-:S04]  /*3250*/  IMAD.IADD R27, R27, 0x1, R20 ;  /* 0x000000011b1b7824 */ /* 0x004fc800078e0214 */
[----:B0-----:R-:W-:-:S06]  /*3260*/  IMAD.WIDE R18, R27, 0x4, R18 ;  /* 0x000000041b127825 */ /* 0x001fcc00078e0212 */
[----:B------:R-:W2:Y:S01]  /*3270*/  LDG.E R18, desc[UR4][R18.64] ;  /* 0x0000000412127981 */ /* 0x000ea2000c1e1900 */
[----:B------:R-:W-:Y:S01]  /*3280*/  ISETP.GT.AND P0, PT, R20, -0x1, PT ;  /* 0xffffffff1400780c */ /* 0x000fe20003f04270 */
[----:B------:R-:W-:-:S03]  /*3290*/  VIADD R22, R25, 0x1 ;  /* 0x0000000119167836 */ /* 0x000fc60000000000 */
[----:B------:R-:W-:-:S04]  /*32a0*/  ISETP.NE.AND P0, PT, R20, R15, P0 ;  /* 0x0000000f1400720c */ /* 0x000fc80000705270 */
[----:B--2---:R-:W-:-:S13]  /*32b0*/  ISETP.EQ.AND P0, PT, R18, RZ, P0 ;  /* 0x000000ff1200720c */ /* 0x004fda0000702270 */
[----:B------:R-:W-:-:S04]  /*32c0*/  @!P0 IMAD.MOV R22, RZ, RZ, R25 ;  /* 0x000000ffff168224 */ /* 0x000fc800078e0219 */
[----:B------:R-:W-:-:S07]  /*32d0*/  IMAD.MOV.U32 R25, RZ, RZ, R22 ;  /* 0x000000ffff197224 */ /* 0x000fce00078e0016 */
.L_x_62:
[----:B------:R-:W-:Y:S05]  /*32e0*/  BSYNC.RECONVERGENT B2 ;  /* 0x0000000000027941 */ /* 0x000fea0003800200 */
.L_x_61:
[----:B------:R-:W-:Y:S01]  /*32f0*/  ISETP.GE.AND P0, PT, R9, 0x1, PT ;  /* 0x000000010900780c */ /* 0x000fe20003f06270 */
[----:B------:R-:W-:-:S12]  /*3300*/  BSSY.RECONVERGENT B2, `(.L_x_71) ;  /* 0x00000ca000027945 */ /* 0x000fd80003800200 */
[----:B------:R-:W-:Y:S05]  /*3310*/  @!P0 BRA `(.L_x_72) ;  /* 0x0000000c00208947 */ /* 0x000fea0003800000 */
[----:B------:R-:W-:Y:S01]  /*3320*/  ISETP.GE.U32.AND P0, PT, R9, 0x8, PT ;  /* 0x000000080900780c */ /* 0x000fe20003f06070 */
[----:B------:R-:W-:Y:S01]  /*3330*/  BSSY.RECONVERGENT B3, `(.L_x_73) ;  /* 0x0000060000037945 */ /* 0x000fe20003800200 */
[----:B------:R-:W-:-:S11]  /*3340*/  IMAD.MOV.U32 R24, RZ, RZ, RZ ;  /* 0x000000ffff187224 */ /* 0x000fd600078e00ff */
[----:B------:R-:W-:Y:S05]  /*3350*/  @!P0 BRA `(.L_x_74) ;  /* 0x0000000400748947 */ /* 0x000fea0003800000 */
[----:B------:R-:W-:Y:S01]  /*3360*/  BSSY.RECONVERGENT B4, `(.L_x_75) ;  /* 0x000005b000047945 */ /* 0x000fe20003800200 */
[----:B------:R-:W-:-:S07]  /*3370*/  MOV R27, RZ ;  /* 0x000000ff001b7202 */ /* 0x000fce0000000f00 */
.L_x_76:
[----:B012---:R-:W0:Y:S02]  /*3380*/  LDC.64 R22, c[0x0][0x388] ;  /* 0x0000e200ff167b82 */ /* 0x007e240000000a00 */
[----:B0-----:R-:W-:-:S05]  /*3390*/  IMAD.WIDE.U32 R22, R27, 0x4, R22 ;  /* 0x000000041b167825 */ /* 0x001fca00078e0016 */
[----:B------:R-:W2:Y:S04]  /*33a0*/  LDG.E R18, desc[UR4][R22.64] ;  /* 0x0000000416127981 */ /* 0x000ea8000c1e1900 */
[----:B------:R-:W3:Y:S04]  /*33b0*/  LDG.E R24, desc[UR4][R22.64+0x4] ;  /* 0x0000040416187981 */ /* 0x000ee8000c1e1900 */
[----:B------:R-:W4:Y:S04]  /*33c0*/  LDG.E R20, desc[UR4][R22.64+0x8] ;  /* 0x0000080416147981 */ /* 0x000f28000c1e1900 */
[----:B------:R-:W5:Y:S04]  /*33d0*/  LDG.E R21, desc[UR4][R22.64+0xc] ;  /* 0x00000c0416157981 */ /* 0x000f68000c1e1900 */
[----:B------:R-:W5:Y:S04]  /*33e0*/  LDG.E R34, desc[UR4][R22.64+0x10] ;  /* 0x0000100416227981 */ /* 0x000f68000c1e1900 */
[----:B------:R-:W5:Y:S04]  /*33f0*/  LDG.E R32, desc[UR4][R22.64+0x18] ;  /* 0x0000180416207981 */ /* 0x000f68000c1e1900 */
[----:B------:R-:W5:Y:S01]  /*3400*/  LDG.E R36, desc[UR4][R22.64+0x1c] ;  /* 0x00001c0416247981 */ /* 0x000f62000c1e1900 */
[----:B--2---:R-:W-:-:S02]  /*3410*/  IMAD R30, R0, R18, R15 ;  /* 0x00000012001e7224 */ /* 0x004fc400078e020f */
[----:B---3--:R-:W-:-:S03]  /*3420*/  IMAD R31, R0, R24, R15 ;  /* 0x00000018001f7224 */ /* 0x008fc600078e020f */
[----:B------:R-:W-:-:S04]  /*3430*/  ISETP.GT.AND P5, PT, R30, R3, PT ;  /* 0x000000031e00720c */ /* 0x000fc80003fa4270 */
[----:B------:R-:W-:Y:S02]  /*3440*/  ISETP.NE.AND P5, PT, R18, R15, !P5 ;  /* 0x0000000f1200720c */ /* 0x000fe40006fa5270 */
[----:B------:R-:W-:-:S04]  /*3450*/  ISETP.GT.AND P4, PT, R31, R3, PT ;  /* 0x000000031f00720c */ /* 0x000fc80003f84270 */
[----:B------:R-:W-:Y:S02]  /*3460*/  ISETP.NE.AND P4, PT, R24, R15, !P4 ;  /* 0x0000000f1800720c */ /* 0x000fe40006785270 */
[----:B------:R-:W2:Y:S05]  /*3470*/  LDG.E R24, desc[UR4][R22.64+0x14] ;  /* 0x0000140416187981 */ /* 0x000eaa000c1e1900 */
[----:B------:R-:W0:Y:S08]  /*3480*/  @!P5 LDC.64 R18, c[0x0][0x3f8] ;  /* 0x0000fe00ff12db82 */ /* 0x000e300000000a00 */
[----:B------:R-:W1:Y:S01]  /*3490*/  @!P4 LDC.64 R28, c[0x0][0x3f8] ;  /* 0x0000fe00ff1ccb82 */ /* 0x000e620000000a00 */
[----:B0-----:R-:W-:-:S05]  /*34a0*/  @!P5 IMAD.WIDE R18, R30, 0x4, R18 ;  /* 0x000000041e12d825 */ /* 0x001fca00078e0212 */
[----:B------:R0:W3:Y:S01]  /*34b0*/  @!P5 LDG.E R30, desc[UR4][R18.64] ;  /* 0x00000004121ed981 */ /* 0x0000e2000c1e1900 */
[----:B-1----:R-:W-:-:S06]  /*34c0*/  @!P4 IMAD.WIDE R28, R31, 0x4, R28 ;  /* 0x000000041f1cc825 */ /* 0x002fcc00078e021c */
[----:B------:R-:W3:Y:S01]  /*34d0*/  @!P4 LDG.E R28, desc[UR4][R28.64] ;  /* 0x000000041c1cc981 */ /* 0x000ee2000c1e1900 */
[----:B----4-:R-:W-:-:S05]  /*34e0*/  IMAD R33, R0, R20, R15 ;  /* 0x0000001400217224 */ /* 0x010fca00078e020f */
[----:B------:R-:W-:Y:S01]  /*34f0*/  ISETP.GT.AND P3, PT, R33, R3, PT ;  /* 0x000000032100720c */ /* 0x000fe20003f64270 */
[----:B-----5:R-:W-:-:S03]  /*3500*/  IMAD R31, R0, R21, R15 ;  /* 0x00000015001f7224 */ /* 0x020fc600078e020f */
[----:B------:R-:W-:Y:S02]  /*3510*/  ISETP.NE.AND P3, PT, R20, R15, !P3 ;  /* 0x0000000f1400720c */ /* 0x000fe40005f65270 */
[----:B------:R-:W-:-:S04]  /*3520*/  ISETP.GT.AND P2, PT, R31, R3, PT ;  /* 0x000000031f00720c */ /* 0x000fc80003f44270 */
[----:B------:R-:W-:-:S07]  /*3530*/  ISETP.NE.AND P2, PT, R21, R15, !P2 ;  /* 0x0000000f1500720c */ /* 0x000fce0005745270 */
[----:B------:R-:W1:Y:S01]  /*3540*/  @!P3 LDC.64 R20, c[0x0][0x3f8] ;  /* 0x0000fe00ff14bb82 */ /* 0x000e620000000a00 */
[----:B------:R-:W-:-:S05]  /*3550*/  IMAD R37, R0, R34, R15 ;  /* 0x0000002200257224 */ /* 0x000fca00078e020f */
[----:B------:R-:W-:Y:S02]  /*3560*/  ISETP.GT.AND P1, PT, R37, R3, PT ;  /* 0x000000032500720c */ /* 0x000fe40003f24270 */
[----:B0-----:R-:W0:Y:S02]  /*3570*/  @!P2 LDC.64 R18, c[0x0][0x3f8] ;  /* 0x0000fe00ff12ab82 */ /* 0x001e240000000a00 */
[----:B------:R-:W-:Y:S01]  /*3580*/  ISETP.NE.AND P1, PT, R34, R15, !P1 ;  /* 0x0000000f2200720c */ /* 0x000fe20004f25270 */
[----:B------:R-:W-:Y:S02]  /*3590*/  IMAD R34, R0, R32, R15 ;  /* 0x0000002000227224 */ /* 0x000fe400078e020f */
[----:B-1----:R-:W-:-:S04]  /*35a0*/  @!P3 IMAD.WIDE R20, R33, 0x4, R20 ;  /* 0x000000042114b825 */ /* 0x002fc800078e0214 */
[----:B------:R-:W-:Y:S02]  /*35b0*/  IMAD R33, R0, R36, R15 ;  /* 0x0000002400217224 */ /* 0x000fe400078e020f */
[----:B0-----:R-:W-:-:S05]  /*35c0*/  @!P2 IMAD.WIDE R18, R31, 0x4, R18 ;  /* 0x000000041f12a825 */ /* 0x001fca00078e0212 */
[----:B------:R-:W4:Y:S01]  /*35d0*/  @!P2 LDG.E R31, desc[UR4][R18.64] ;  /* 0x00000004121fa981 */ /* 0x000f22000c1e1900 */
[----:B--2---:R-:W-:-:S05]  /*35e0*/  IMAD R35, R0, R24, R15 ;  /* 0x0000001800237224 */ /* 0x004fca00078e020f */
[----:B------:R-:W-:-:S04]  /*35f0*/  ISETP.GT.AND P0, PT, R35, R3, PT ;  /* 0x000000032300720c */ /* 0x000fc80003f04270 */
[----:B------:R-:W-:Y:S01]  /*3600*/  ISETP.NE.AND P0, PT, R24, R15, !P0 ;  /* 0x0000000f1800720c */ /* 0x000fe20004705270 */
[----:B------:R-:W-:-:S12]  /*3610*/  IMAD.MOV.U32 R24, RZ, RZ, RZ ;  /* 0x000000ffff187224 */ /* 0x000fd800078e00ff */
[----:B------:R-:W0:Y:S01]  /*3620*/  @!P0 LDC.64 R22, c[0x0][0x3f8] ;  /* 0x0000fe00ff168b82 */ /* 0x000e220000000a00 */
[----:B---3--:R-:W-:Y:S02]  /*3630*/  @!P5 ISETP.NE.AND P6, PT, R30, RZ, PT ;  /* 0x000000ff1e00d20c */ /* 0x008fe40003fc5270 */
[----:B------:R1:W2:Y:S02]  /*3640*/  @!P3 LDG.E R30, desc[UR4][R20.64] ;  /* 0x00000004141eb981 */ /* 0x0002a4000c1e1900 */
[----:B------:R-:W-:Y:S02]  /*3650*/  @!P5 SEL R24, RZ, 0x1, P6 ;  /* 0x00000001ff18d807 */ /* 0x000fe40003000000 */
[----:B------:R-:W-:Y:S02]  /*3660*/  ISETP.GT.AND P5, PT, R34, R3, PT ;  /* 0x000000032200720c */ /* 0x000fe40003fa4270 */
[----:B------:R-:W-:Y:S02]  /*3670*/  @!P4 ISETP.NE.AND P6, PT, R28, RZ, PT ;  /* 0x000000ff1c00c20c */ /* 0x000fe40003fc5270 */
[----:B------:R-:W-:Y:S01]  /*3680*/  ISETP.NE.AND P5, PT, R32, R15, !P5 ;  /* 0x0000000f2000720c */ /* 0x000fe20006fa5270 */
[----:B------:R-:W-:Y:S01]  /*3690*/  IMAD.MOV.U32 R32, RZ, RZ, RZ ;  /* 0x000000ffff207224 */ /* 0x000fe200078e00ff */
[----:B------:R-:W-:Y:S01]  /*36a0*/  @!P4 SEL R32, RZ, 0x1, P6 ;  /* 0x00000001ff20c807 */ /* 0x000fe20003000000 */
[----:B------:R-:W3:Y:S01]  /*36b0*/  @!P1 LDC.64 R28, c[0x0][0x3f8] ;  /* 0x0000fe00ff1c9b82 */ /* 0x000ee20000000a00 */
[----:B------:R-:W-:-:S04]  /*36c0*/  ISETP.GT.AND P4, PT, R33, R3, PT ;  /* 0x000000032100720c */ /* 0x000fc80003f84270 */
[----:B------:R-:W-:-:S05]  /*36d0*/  ISETP.NE.AND P4, PT, R36, R15, !P4 ;  /* 0x0000000f2400720c */ /* 0x000fca0006785270 */
[----:B-1----:R-:W1:Y:S08]  /*36e0*/  @!P5 LDC.64 R20, c[0x0][0x3f8] ;  /* 0x0000fe00ff14db82 */ /* 0x002e700000000a00 */
[----:B------:R-:W5:Y:S01]  /*36f0*/  @!P4 LDC.64 R18, c[0x0][0x3f8] ;  /* 0x0000fe00ff12cb82 */ /* 0x000f620000000a00 */
[----:B0-----:R-:W-:-:S04]  /*3700*/  @!P0 IMAD.WIDE R22, R35, 0x4, R22 ;  /* 0x0000000423168825 */ /* 0x001fc800078e0216 */
[----:B---3--:R-:W-:Y:S02]  /*3710*/  @!P1 IMAD.WIDE R28, R37, 0x4, R28 ;  /* 0x00000004251c9825 */ /* 0x008fe400078e021c */
[----:B------:R-:W3:Y:S04]  /*3720*/  @!P0 LDG.E R22, desc[UR4][R22.64] ;  /* 0x0000000416168981 */ /* 0x000ee8000c1e1900 */
[----:B------:R-:W3:Y:S01]  /*3730*/  @!P1 LDG.E R28, desc[UR4][R28.64] ;  /* 0x000000041c1c9981 */ /* 0x000ee2000c1e1900 */
[----:B-1----:R-:W-:-:S06]  /*3740*/  @!P5 IMAD.WIDE R20, R34, 0x4, R20 ;  /* 0x000000042214d825 */ /* 0x002fcc00078e0214 */
[----:B------:R-:W3:Y:S01]  /*3750*/  @!P5 LDG.E R21, desc[UR4][R20.64] ;  /* 0x000000041415d981 */ /* 0x000ee2000c1e1900 */
[----:B-----5:R-:W-:-:S06]  /*3760*/  @!P4 IMAD.WIDE R18, R33, 0x4, R18 ;  /* 0x000000042112c825 */ /* 0x020fcc00078e0212 */
[----:B------:R0:W5:Y:S01]  /*3770*/  @!P4 LDG.E R18, desc[UR4][R18.64] ;  /* 0x000000041212c981 */ /* 0x000162000c1e1900 */
[----:B------:R-:W-:Y:S02]  /*3780*/  IADD3 R27, PT, PT, R27, 0x8, RZ ;  /* 0x000000081b1b7810 */ /* 0x000fe40007ffe0ff */
[----:B------:R-:W-:Y:S01]  /*3790*/  IADD3 R24, PT, PT, R32, R24, R25 ;  /* 0x0000001820187210 */ /* 0x000fe20007ffe019 */
[----:B0-----:R-:W-:Y:S02]  /*37a0*/  IMAD.MOV.U32 R19, RZ, RZ, RZ ;  /* 0x000000ffff137224 */ /* 0x001fe400078e00ff */
[----:B------:R-:W-:Y:S02]  /*37b0*/  IMAD.MOV.U32 R20, RZ, RZ, RZ ;  /* 0x000000ffff147224 */ /* 0x000fe400078e00ff */
[----:B------:R-:W-:Y:S01]  /*37c0*/  IMAD.MOV.U32 R25, RZ, RZ, RZ ;  /* 0x000000ffff197224 */ /* 0x000fe200078e00ff */
[----:B--2---:R-:W-:Y:S01]  /*37d0*/  @!P3 ISETP.NE.AND P6, PT, R30, RZ, PT ;  /* 0x000000ff1e00b20c */ /* 0x004fe20003fc5270 */
[----:B------:R-:W-:-:S03]  /*37e0*/  IMAD.MOV.U32 R30, RZ, RZ, RZ ;  /* 0x000000ffff1e7224 */ /* 0x000fc600078e00ff */
[----:B------:R-:W-:Y:S02]  /*37f0*/  @!P3 SEL R30, RZ, 0x1, P6 ;  /* 0x00000001ff1eb807 */ /* 0x000fe40003000000 */
[----:B----4-:R-:W-:Y:S01]  /*3800*/  @!P2 ISETP.NE.AND P3, PT, R31, RZ, PT ;  /* 0x000000ff1f00a20c */ /* 0x010fe20003f65270 */
[----:B------:R-:W-:-:S03]  /*3810*/  IMAD.MOV.U32 R31, RZ, RZ, RZ ;  /* 0x000000ffff1f7224 */ /* 0x000fc600078e00ff */
[----:B------:R-:W-:-:S04]  /*3820*/  @!P2 SEL R31, RZ, 0x1, P3 ;  /* 0x00000001ff1fa807 */ /* 0x000fc80001800000 */
[----:B------:R-:W-:Y:S02]  /*3830*/  IADD3 R24, PT, PT, R31, R30, R24 ;  /* 0x0000001e1f187210 */ /* 0x000fe40007ffe018 */
[----:B---3--:R-:W-:-:S04]  /*3840*/  @!P0 ISETP.NE.AND P3, PT, R22, RZ, PT ;  /* 0x000000ff1600820c */ /* 0x008fc80003f65270 */
[----:B------:R-:W-:Y:S02]  /*3850*/  @!P0 SEL R19, RZ, 0x1, P3 ;  /* 0x00000001ff138807 */ /* 0x000fe40001800000 */
[----:B------:R-:W-:Y:S02]  /*3860*/  ISETP.NE.AND P0, PT, R27, R14, PT ;  /* 0x0000000e1b00720c */ /* 0x000fe40003f05270 */
[----:B------:R-:W-:-:S04]  /*3870*/  @!P1 ISETP.NE.AND P6, PT, R28, RZ, PT ;  /* 0x000000ff1c00920c */ /* 0x000fc80003fc5270 */
[----:B------:R-:W-:Y:S02]  /*3880*/  @!P1 SEL R20, RZ, 0x1, P6 ;  /* 0x00000001ff149807 */ /* 0x000fe40003000000 */
[----:B------:R-:W-:Y:S02]  /*3890*/  @!P5 ISETP.NE.AND P2, PT, R21, RZ, PT ;  /* 0x000000ff1500d20c */ /* 0x000fe40003f45270 */
[----:B------:R-:W-:Y:S02]  /*38a0*/  IADD3 R19, PT, PT, R19, R20, R24 ;  /* 0x0000001413137210 */ /* 0x000fe40007ffe018 */
[----:B------:R-:W-:Y:S02]  /*38b0*/  @!P5 SEL R25, RZ, 0x1, P2 ;  /* 0x00000001ff19d807 */ /* 0x000fe40001000000 */
[----:B-----5:R-:W-:Y:S01]  /*38c0*/  @!P4 ISETP.NE.AND P1, PT, R18, RZ, PT ;  /* 0x000000ff1200c20c */ /* 0x020fe20003f25270 */
[----:B------:R-:W-:-:S03]  /*38d0*/  IMAD.MOV.U32 R18, RZ, RZ, RZ ;  /* 0x000000ffff127224 */ /* 0x000fc600078e00ff */
[----:B------:R-:W-:-:S04]  /*38e0*/  @!P4 SEL R18, RZ, 0x1, P1 ;  /* 0x00000001ff12c807 */ /* 0x000fc80000800000 */
[----:B------:R-:W-:Y:S01]  /*38f0*/  IADD3 R25, PT, PT, R18, R25, R19 ;  /* 0x0000001912197210 */ /* 0x000fe20007ffe013 */
[----:B------:R-:W-:Y:S06]  /*3900*/  @P0 BRA `(.L_x_76) ;  /* 0xfffffff8009c0947 */ /* 0x000fec000383ffff */
[----:B------:R-:W-:Y:S05]  /*3910*/  BSYNC.RECONVERGENT B4 ;  /* 0x0000000000047941 */ /* 0x000fea0003800200 */
.L_x_75:
[----:B------:R-:W-:-:S07]  /*3920*/  IMAD.MOV.U32 R24, RZ, RZ, R14 ;  /* 0x000000ffff187224 */ /* 0x000fce00078e000e */
.L_x_74:
[----:B------:R-:W-:Y:S05]  /*3930*/  BSYNC.RECONVERGENT B3 ;  /* 0x0000000000037941 */ /* 0x000fea0003800200 */
.L_x_73:
[----:B------:R-:W-:-:S13]  /*3940*/  ISETP.NE.AND P0, PT, R12, RZ, PT ;  /* 0x000000ff0c00720c */ /* 0x000fda0003f05270 */
[----:B------:R-:W-:Y:S05]  /*3950*/  @!P0 BRA `(.L_x_72) ;  /* 0x0000000400908947 */ /* 0x000fea0003800000 */
[----:B012---:R-:W-:Y:S01]  /*3960*/  VIADD R18, R12, 0xffffffff ;  /* 0xffffffff0c127836 */ /* 0x007fe20000000000 */
[----:B------:R-:W-:Y:S04]  /*3970*/  BSSY.RECONVERGENT B3, `(.L_x_77) ;  /* 0x0000031000037945 */ /* 0x000fe80003800200 */
[----:B------:R-:W-:-:S13]  /*3980*/  ISETP.GE.U32.AND P0, PT, R18, 0x3, PT ;  /* 0x000000031200780c */ /* 0x000fda0003f06070 */
[----:B------:R-:W-:Y:S05]  /*3990*/  @!P0 BRA `(.L_x_78) ;  /* 0x0000000000b88947 */ /* 0x000fea0003800000 */
[----:B------:R-:W0:Y:S02]  /*39a0*/  LDC.64 R18, c[0x0][0x388] ;  /* 0x0000e200ff127b82 */ /* 0x000e240000000a00 */
[----:B0-----:R-:W-:-:S05]  /*39b0*/  IMAD.WIDE.U32 R18, R24, 0x4, R18 ;  /* 0x0000000418127825 */ /* 0x001fca00078e0012 */
[----:B------:R-:W2:Y:S04]  /*39c0*/  LDG.E R20, desc[UR4][R18.64] ;  /* 0x0000000412147981 */ /* 0x000ea8000c1e1900 */
[----:B------:R-:W3:Y:S04]  /*39d0*/  LDG.E R22, desc[UR4][R18.64+0x4] ;  /* 0x0000040412167981 */ /* 0x000ee8000c1e1900 */
[----:B------:R-:W4:Y:S04]  /*39e0*/  LDG.E R28, desc[UR4][R18.64+0x8] ;  /* 0x00000804121c7981 */ /* 0x000f28000c1e1900 */
[----:B------:R-:W5:Y:S01]  /*39f0*/  LDG.E R32, desc[UR4][R18.64+0xc] ;  /* 0x00000c0412207981 */ /* 0x000f62000c1e1900 */
[----:B--2---:R-:W-:-:S02]  /*3a00*/  IMAD R33, R0, R20, R15 ;  /* 0x0000001400217224 */ /* 0x004fc400078e020f */
[----:B---3--:R-:W-:-:S03]  /*3a10*/  IMAD R31, R0, R22, R15 ;  /* 0x00000016001f7224 */ /* 0x008fc600078e020f */
[----:B------:R-:W-:Y:S01]  /*3a20*/  ISETP.GT.AND P0, PT, R33, R3, PT ;  /* 0x000000032100720c */ /* 0x000fe20003f04270 */
[----:B----4-:R-:W-:-:S03]  /*3a30*/  IMAD R30, R0, R28, R15 ;  /* 0x0000001c001e7224 */ /* 0x010fc600078e020f */
[----:B------:R-:W-:Y:S02]  /*3a40*/  ISETP.NE.AND P0, PT, R20, R15, !P0 ;  /* 0x0000000f1400720c */ /* 0x000fe40004705270 */
[-C--:B------:R-:W-:Y:S01]  /*3a50*/  ISETP.GT.AND P1, PT, R31, R3.reuse, PT ;  /* 0x000000031f00720c */ /* 0x080fe20003f24270 */
[----:B-----5:R-:W-:Y:S01]  /*3a60*/  IMAD R27, R0, R32, R15 ;  /* 0x00000020001b7224 */ /* 0x020fe200078e020f */
[----:B------:R-:W-:Y:S02]  /*3a70*/  ISETP.GT.AND P2, PT, R30, R3, PT ;  /* 0x000000031e00720c */ /* 0x000fe40003f44270 */
[----:B------:R-:W-:Y:S02]  /*3a80*/  ISETP.NE.AND P1, PT, R22, R15, !P1 ;  /* 0x0000000f1600720c */ /* 0x000fe40004f25270 */
[----:B------:R-:W-:Y:S02]  /*3a90*/  ISETP.GT.AND P3, PT, R27, R3, PT ;  /* 0x000000031b00720c */ /* 0x000fe40003f64270 */
[----:B------:R-:W-:-:S02]  /*3aa0*/  ISETP.NE.AND P2, PT, R28, R15, !P2 ;  /* 0x0000000f1c00720c */ /* 0x000fc40005745270 */
[----:B------:R-:W-:Y:S01]  /*3ab0*/  ISETP.NE.AND P3, PT, R32, R15, !P3 ;  /* 0x0000000f2000720c */ /* 0x000fe20005f65270 */
[----:B------:R-:W0:Y:S08]  /*3ac0*/  @!P0 LDC.64 R28, c[0x0][0x3f8] ;  /* 0x0000fe00ff1c8b82 */ /* 0x000e300000000a00 */
[----:B------:R-:W1:Y:S08]  /*3ad0*/  @!P1 LDC.64 R22, c[0x0][0x3f8] ;  /* 0x0000fe00ff169b82 */ /* 0x000e700000000a00 */
[----:B------:R-:W2:Y:S08]  /*3ae0*/  @!P2 LDC.64 R20, c[0x0][0x3f8] ;  /* 0x0000fe00ff14ab82 */ /* 0x000eb00000000a00 */
[----:B------:R-:W3:Y:S01]  /*3af0*/  @!P3 LDC.64 R18, c[0x0][0x3f8] ;  /* 0x0000fe00ff12bb82 */ /* 0x000ee20000000a00 */
[----:B0-----:R-:W-:-:S06]  /*3b00*/  @!P0 IMAD.WIDE R28, R33, 0x4, R28 ;  /* 0x00000004211c8825 */ /* 0x001fcc00078e021c */
[----:B------:R-:W4:Y:S01]  /*3b10*/  @!P0 LDG.E R28, desc[UR4][R28.64] ;  /* 0x000000041c1c8981 */ /* 0x000f22000c1e1900 */
[----:B-1----:R-:W-:-:S06]  /*3b20*/  @!P1 IMAD.WIDE R22, R31, 0x4, R22 ;  /* 0x000000041f169825 */ /* 0x002fcc00078e0216 */
[----:B------:R-:W5:Y:S01]  /*3b30*/  @!P1 LDG.E R22, desc[UR4][R22.64] ;  /* 0x0000000416169981 */ /* 0x000f62000c1e1900 */
[----:B--2---:R-:W-:-:S06]  /*3b40*/  @!P2 IMAD.WIDE R20, R30, 0x4, R20 ;  /* 0x000000041e14a825 */ /* 0x004fcc00078e0214 */
[----:B------:R-:W2:Y:S01]  /*3b50*/  @!P2 LDG.E R20, desc[UR4][R20.64] ;  /* 0x000000041414a981 */ /* 0x000ea2000c1e1900 */
[----:B---3--:R-:W-:-:S06]  /*3b60*/  @!P3 IMAD.WIDE R18, R27, 0x4, R18 ;  /* 0x000000041b12b825 */ /* 0x008fcc00078e0212 */
[----:B------:R-:W3:Y:S01]  /*3b70*/  @!P3 LDG.E R18, desc[UR4][R18.64] ;  /* 0x000000041212b981 */ /* 0x000ee2000c1e1900 */
[----:B------:R-:W-:Y:S02]  /*3b80*/  IMAD.MOV.U32 R30, RZ, RZ, RZ ;  /* 0x000000ffff1e7224 */ /* 0x000fe400078e00ff */
[----:B------:R-:W-:Y:S01]  /*3b90*/  VIADD R24, R24, 0x4 ;  /* 0x0000000418187836 */ /* 0x000fe20000000000 */
[----:B----4-:R-:W-:-:S04]  /*3ba0*/  @!P0 ISETP.NE.AND P4, PT, R28, RZ, PT ;  /* 0x000000ff1c00820c */ /* 0x010fc80003f85270 */
[----:B------:R-:W-:-:S05]  /*3bb0*/  @!P0 SEL R30, RZ, 0x1, P4 ;  /* 0x00000001ff1e8807 */ /* 0x000fca0002000000 */
[----:B------:R-:W-:Y:S02]  /*3bc0*/  IMAD.IADD R30, R25, 0x1, R30 ;  /* 0x00000001191e7824 */ /* 0x000fe400078e021e */
[----:B------:R-:W-:Y:S01]  /*3bd0*/  HFMA2 R25, -RZ, RZ, 0, 0 ;  /* 0x00000000ff197431 */ /* 0x000fe200000001ff */
[----:B-----5:R-:W-:Y:S01]  /*3be0*/  @!P1 ISETP.NE.AND P0, PT, R22, RZ, PT ;  /* 0x000000ff1600920c */ /* 0x020fe20003f05270 */
[----:B------:R-:W-:Y:S01]  /*3bf0*/  IMAD.MOV.U32 R28, RZ, RZ, RZ ;  /* 0x000000ffff1c7224 */ /* 0x000fe200078e00ff */
[----:B--2---:R-:W-:Y:S02]  /*3c00*/  @!P2 ISETP.NE.AND P4, PT, R20, RZ, PT ;  /* 0x000000ff1400a20c */ /* 0x004fe40003f85270 */
[----:B------:R-:W-:Y:S02]  /*3c10*/  @!P1 SEL R25, RZ, 0x1, P0 ;  /* 0x00000001ff199807 */ /* 0x000fe40000000000 */
[----:B------:R-:W-:Y:S01]  /*3c20*/  @!P2 SEL R28, RZ, 0x1, P4 ;  /* 0x00000001ff1ca807 */ /* 0x000fe20002000000 */
[----:B------:R-:W-:Y:S01]  /*3c30*/  IMAD.MOV.U32 R20, RZ, RZ, RZ ;  /* 0x000000ffff147224 */ /* 0x000fe200078e00ff */
[----:B---3--:R-:W-:-:S02]  /*3c40*/  @!P3 ISETP.NE.AND P5, PT, R18, RZ, PT ;  /* 0x000000ff1200b20c */ /* 0x008fc40003fa5270 */
[----:B------:R-:W-:Y:S02]  /*3c50*/  IADD3 R25, PT, PT, R28, R25, R30 ;  /* 0x000000191c197210 */ /* 0x000fe40007ffe01e */
[----:B------:R-:W-:-:S05]  /*3c60*/  @!P3 SEL R20, RZ, 0x1, P5 ;  /* 0x00000001ff14b807 */ /* 0x000fca0002800000 */
[----:B------:R-:W-:-:S07]  /*3c70*/  IMAD.IADD R25, R25, 0x1, R20 ;  /* 0x0000000119197824 */ /* 0x000fce00078e0214 */
.L_x_78:
[----:B------:R-:W-:Y:S05]  /*3c80*/  BSYNC.RECONVERGENT B3 ;  /* 0x0000000000037941 */ /* 0x000fea0003800200 */
.L_x_77:
[----:B------:R-:W-:-:S13]  /*3c90*/  LOP3.LUT P0, R19, R9, 0x3, RZ, 0xc0, !PT ;  /* 0x0000000309137812 */ /* 0x000fda000780c0ff */
[----:B------:R-:W-:Y:S05]  /*3ca0*/  @!P0 BRA `(.L_x_72) ;  /* 0x0000000000bc8947 */ /* 0x000fea0003800000 */
[----:B------:R-:W-:Y:S01]  /*3cb0*/  ISETP.NE.AND P0, PT, R19, 0x1, PT ;  /* 0x000000011300780c */ /* 0x000fe20003f05270 */
[----:B------:R-:W-:Y:S01]  /*3cc0*/  BSSY.RECONVERGENT B3, `(.L_x_79) ;  /* 0x000001c000037945 */ /* 0x000fe20003800200 */
[----:B------:R-:W-:-:S04]  /*3cd0*/  LOP3.LUT R18, R9, 0x1, RZ, 0xc0, !PT ;  /* 0x0000000109127812 */ /* 0x000fc800078ec0ff */
[----:B------:R-:W-:-:S07]  /*3ce0*/  ISETP.NE.U32.AND P2, PT, R18, 0x1, PT ;  /* 0x000000011200780c */ /* 0x000fce0003f45070 */
[----:B------:R-:W-:Y:S06]  /*3cf0*/  @!P0 BRA `(.L_x_80) ;  /* 0x0000000000608947 */ /* 0x000fec0003800000 */
[----:B------:R-:W0:Y:S02]  /*3d00*/  LDC.64 R22, c[0x0][0x388] ;  /* 0x0000e200ff167b82 */ /* 0x000e240000000a00 */
[----:B0-----:R-:W-:-:S05]  /*3d10*/  IMAD.WIDE.U32 R22, R24, 0x4, R22 ;  /* 0x0000000418167825 */ /* 0x001fca00078e0016 */
[----:B------:R-:W2:Y:S04]  /*3d20*/  LDG.E R18, desc[UR4][R22.64] ;  /* 0x0000000416127981 */ /* 0x000ea8000c1e1900 */
[----:B------:R-:W3:Y:S01]  /*3d30*/  LDG.E R20, desc[UR4][R22.64+0x4] ;  /* 0x0000040416147981 */ /* 0x000ee2000c1e1900 */
[C-C-:B--2---:R-:W-:Y:S02]  /*3d40*/  IMAD R27, R0.reuse, R18, R15.reuse ;  /* 0x00000012001b7224 */ /* 0x144fe400078e020f */
[----:B---3--:R-:W-:-:S03]  /*3d50*/  IMAD R28, R0, R20, R15 ;  /* 0x00000014001c7224 */ /* 0x008fc600078e020f */
[----:B------:R-:W-:-:S04]  /*3d60*/  ISETP.GT.AND P0, PT, R27, R3, PT ;  /* 0x000000031b00720c */ /* 0x000fc80003f04270 */
[----:B------:R-:W-:Y:S02]  /*3d70*/  ISETP.NE.AND P0, PT, R18, R15, !P0 ;  /* 0x0000000f1200720c */ /* 0x000fe40004705270 */
[----:B------:R-:W-:-:S04]  /*3d80*/  ISETP.GT.AND P1, PT, R28, R3, PT ;  /* 0x000000031c00720c */ /* 0x000fc80003f24270 */
[----:B------:R-:W-:-:S07]  /*3d90*/  ISETP.NE.AND P1, PT, R20, R15, !P1 ;  /* 0x0000000f1400720c */ /* 0x000fce0004f25270 */
[----:B------:R-:W0:Y:S08]  /*3da0*/  @!P0 LDC.64 R20, c[0x0][0x3f8] ;  /* 0x0000fe00ff148b82 */ /* 0x000e300000000a00 */
[----:B------:R-:W1:Y:S01]  /*3db0*/  @!P1 LDC.64 R18, c[0x0][0x3f8] ;  /* 0x0000fe00ff129b82 */ /* 0x000e620000000a00 */
[----:B0-----:R-:W-:-:S06]  /*3dc0*/  @!P0 IMAD.WIDE R20, R27, 0x4, R20 ;  /* 0x000000041b148825 */ /* 0x001fcc00078e0214 */
[----:B------:R-:W2:Y:S01]  /*3dd0*/  @!P0 LDG.E R20, desc[UR4][R20.64] ;  /* 0x0000000414148981 */ /* 0x000ea2000c1e1900 */
[----:B-1----:R-:W-:-:S06]  /*3de0*/  @!P1 IMAD.WIDE R18, R28, 0x4, R18 ;  /* 0x000000041c129825 */ /* 0x002fcc00078e0212 */
[----:B------:R-:W3:Y:S01]  /*3df0*/  @!P1 LDG.E R18, desc[UR4][R18.64] ;  /* 0x0000000412129981 */ /* 0x000ee2000c1e1900 */
[----:B------:R-:W-:Y:S01]  /*3e00*/  CS2R R22, SRZ ;  /* 0x0000000000167805 */ /* 0x000fe2000001ff00 */
[----:B------:R-:W-:Y:S01]  /*3e10*/  VIADD R24, R24, 0x2 ;  /* 0x0000000218187836 */ /* 0x000fe20000000000 */
[----:B--2---:R-:W-:-:S04]  /*3e20*/  @!P0 ISETP.NE.AND P3, PT, R20, RZ, PT ;  /* 0x000000ff1400820c */ /* 0x004fc80003f65270 */
[----:B------:R-:W-:Y:S02]  /*3e30*/  @!P0 SEL R22, RZ, 0x1, P3 ;  /* 0x00000001ff168807 */ /* 0x000fe40001800000 */
[----:B---3--:R-:W-:-:S03]  /*3e40*/  @!P1 ISETP.NE.AND P4, PT, R18, RZ, PT ;  /* 0x000000ff1200920c */ /* 0x008fc60003f85270 */
[----:B------:R-:W-:Y:S01]  /*3e50*/  IMAD.IADD R22, R25, 0x1, R22 ;  /* 0x0000000119167824 */ /* 0x000fe200078e0216 */
[----:B------:R-:W-:-:S04]  /*3e60*/  @!P1 SEL R23, RZ, 0x1, P4 ;  /* 0x00000001ff179807 */ /* 0x000fc80002000000 */
[----:B------:R-:W-:-:S07]  /*3e70*/  IADD3 R25, PT, PT, R22, R23, RZ ;  /* 0x0000001716197210 */ /* 0x000fce0007ffe0ff */
.L_x_80:
[----:B------:R-:W-:Y:S05]  /*3e80*/  BSYNC.RECONVERGENT B3 ;  /* 0x0000000000037941 */ /* 0x000fea0003800200 */
.L_x_79:
[----:B------:R-:W-:Y:S05]  /*3e90*/  @P2 BRA `(.L_x_72) ;  /* 0x0000000000402947 */ /* 0x000fea0003800000 */
[----:B------:R-:W0:Y:S02]  /*3ea0*/  LDC.64 R18, c[0x0][0x388] ;  /* 0x0000e200ff127b82 */ /* 0x000e240000000a00 */
[----:B0-----:R-:W-:-:S06]  /*3eb0*/  IMAD.WIDE.U32 R18, R24, 0x4, R18 ;  /* 0x0000000418127825 */ /* 0x001fcc00078e0012 */
[----:B------:R-:W2:Y:S01]  /*3ec0*/  LDG.E R18, desc[UR4][R18.64] ;  /* 0x0000000412127981 */ /* 0x000ea2000c1e1900 */
[----:B------:R-:W-:Y:S01]  /*3ed0*/  BSSY.RECONVERGENT B3, `(.L_x_81) ;  /* 0x000000b000037945 */ /* 0x000fe20003800200 */
[----:B------:R-:W-:Y:S02]  /*3ee0*/  IMAD.MOV.U32 R20, RZ, RZ, RZ ;  /* 0x000000ffff147224 */ /* 0x000fe400078e00ff */
[----:B--2---:R-:W-:Y:S01]  /*3ef0*/  IMAD R21, R0, R18, R15 ;  /* 0x0000001200157224 */ /* 0x004fe200078e020f */
[----:B------:R-:W-:-:S04]  /*3f00*/  ISETP.NE.AND P1, PT, R18, R15, PT ;  /* 0x0000000f1200720c */ /* 0x000fc80003f25270 */
[----:B------:R-:W-:-:S13]  /*3f10*/  ISETP.GT.AND P0, PT, R21, R3, PT ;  /* 0x000000031500720c */ /* 0x000fda0003f04270 */
[----:B------:R-:W-:Y:S05]  /*3f20*/  @!P0 BRA P1, `(.L_x_82) ;  /* 0x0000000000148947 */ /* 0x000fea0000800000 */
[----:B------:R-:W0:Y:S02]  /*3f30*/  LDC.64 R18, c[0x0][0x3f8] ;  /* 0x0000fe00ff127b82 */ /* 0x000e240000000a00 */
[----:B0-----:R-:W-:-:S06]  /*3f40*/  IMAD.WIDE R18, R21, 0x4, R18 ;  /* 0x0000000415127825 */ /* 0x001fcc00078e0212 */
[----:B------:R-:W2:Y:S02]  /*3f50*/  LDG.E R18, desc[UR4][R18.64] ;  /* 0x0000000412127981 */ /* 0x000ea4000c1e1900 */
[----:B--2---:R-:W-:-:S04]  /*3f60*/  ISETP.NE.AND P0, PT, R18, RZ, PT ;  /* 0x000000ff1200720c */ /* 0x004fc80003f05270 */
[----:B------:R-:W-:-:S09]  /*3f70*/  SEL R20, RZ, 0x1, P0 ;  /* 0x00000001ff147807 */ /* 0x000fd20000000000 */
.L_x_82:
[----:B------:R-:W-:Y:S05]  /*3f80*/  BSYNC.RECONVERGENT B3 ;  /* 0x0000000000037941 */ /* 0x000fea0003800200 */
.L_x_81:
[----:B------:R-:W-:-:S07]  /*3f90*/  IMAD.IADD R25, R25, 0x1, R20 ;  /* 0x0000000119197824 */ /* 0x000fce00078e0214 */
.L_x_72:
[----:B------:R-:W-:Y:S05]  /*3fa0*/  BSYNC.RECONVERGENT B2 ;  /* 0x0000000000027941 */ /* 0x000fea0003800200 */
.L_x_71:
[----:B012---:R-:W-:-:S05]  /*3fb0*/  IMAD.IADD R19, R8, 0x1, -R25 ;  /* 0x0000000108137824 */ /* 0x007fca00078e0a19 */
[----:B------:R-:W-:-:S04]  /*3fc0*/  ISETP.GT.AND P0, PT, R19, R26, PT ;  /* 0x0000001a1300720c */ /* 0x000fc80003f04270 */
[----:B------:R-:W-:-:S04]  /*3fd0*/  ISETP.GT.AND P0, PT, R8, R25, P0 ;  /* 0x000000190800720c */ /* 0x000fc80000704270 */
[----:B------:R-:W-:Y:S02]  /*3fe0*/  SEL R26, R19, R26, P0 ;  /* 0x0000001a131a7207 */ /* 0x000fe40000000000 */
[----:B------:R-:W-:-:S07]  /*3ff0*/  SEL R11, R15, R11, P0 ;  /* 0x0000000b0f0b7207 */ /* 0x000fce0000000000 */
.L_x_60:
[----:B------:R-:W-:Y:S05]  /*4000*/  BSYNC.RECONVERGENT B1 ;  /* 0x0000000000017941 */ /* 0x000fea0003800200 */
.L_x_59:
[----:B------:R-:W-:-:S05]  /*4010*/  VIADD R15, R15, 0x1 ;  /* 0x000000010f0f7836 */ /* 0x000fca0000000000 */
[----:B------:R-:W-:-:S13]  /*4020*/  ISETP.NE.AND P0, PT, R15, R0, PT ;  /* 0x000000000f00720c */ /* 0x000fda0003f05270 */
[----:B------:R-:W-:Y:S05]  /*4030*/  @P0 BRA `(.L_x_83) ;  /* 0xffffffe400b80947 */ /* 0x000fea000383ffff */
.L_x_58:
[----:B------:R-:W-:-:S13]  /*4040*/  ISETP.NE.AND P0, PT, R11, -0x1, PT ;  /* 0xffffffff0b00780c */ /* 0x000fda0003f05270 */
[----:B------:R-:W-:Y:S05]  /*4050*/  @!P0 BRA `(.L_x_57) ;  /* 0x0000001c00f08947 */ /* 0x000fea0003800000 */
[----:B------:R-:W3:Y:S01]  /*4060*/  LDC.64 R12, c[0x0][0x410] ;  /* 0x00010400ff0c7b82 */ /* 0x000ee20000000a00 */
[----:B------:R0:W-:Y:S01]  /*4070*/  STG.E desc[UR4][R16.64], R11 ;  /* 0x0000000b10007986 */ /* 0x0001e2000c101904 */
[----:B---3--:R-:W-:-:S05]  /*4080*/  IMAD.WIDE R8, R7, 0x4, R12 ;  /* 0x0000000407087825 */ /* 0x008fca00078e020c */
[----:B------:R-:W4:Y:S01]  /*4090*/  LDG.E R6, desc[UR4][R8.64] ;  /* 0x0000000408067981 */ /* 0x000f22000c1e1900 */
[----:B------:R-:W-:-:S04]  /*40a0*/  IMAD.WIDE R12, R11, 0x4, R12 ;  /* 0x000000040b0c7825 */ /* 0x000fc800078e020c */
[----:B----4-:R-:W-:-:S05]  /*40b0*/  VIADD R15, R6, 0xffffffff ;  /* 0xffffffff060f7836 */ /* 0x010fca0000000000 */
[----:B------:R3:W-:Y:S04]  /*40c0*/  STG.E desc[UR4][R8.64], R15 ;  /* 0x0000000f08007986 */ /* 0x0007e8000c101904 */
[----:B------:R-:W0:Y:S01]  /*40d0*/  LDG.E R6, desc[UR4][R12.64] ;  /* 0x000000040c067981 */ /* 0x000e22000c1e1900 */
[----:B------:R-:W-:Y:S01]  /*40e0*/  ISETP.GE.AND P0, PT, R4, R5, PT ;  /* 0x000000050400720c */ /* 0x000fe20003f06270 */
[----:B012---:R-:W-:-:S05]  /*40f0*/  VIADD R19, R6, 0x1 ;  /* 0x0000000106137836 */ /* 0x007fca0000000000 */
[----:B------:R3:W-:Y:S07]  /*4100*/  STG.E desc[UR4][R12.64], R19 ;  /* 0x000000130c007986 */ /* 0x0007ee000c101904 */
[----:B------:R-:W-:Y:S05]  /*4110*/  @P0 BRA `(.L_x_57) ;  /* 0x0000001c00c00947 */ /* 0x000fea0003800000 */
[----:B------:R-:W-:Y:S01]  /*4120*/  BSSY.RECONVERGENT B1, `(.L_x_84) ;  /* 0x0000048000017945 */ /* 0x000fe20003800200 */
[----:B------:R-:W-:-:S07]  /*4130*/  MOV R6, R4 ;  /* 0x0000000400067202 */ /* 0x000fce0000000f00 */
.L_x_91:
[----:B0--3--:R-:W0:Y:S08]  /*4140*/  LDC.64 R12, c[0x0][0x3b8] ;  /* 0x0000ee00ff0c7b82 */ /* 0x009e300000000a00 */
[----:B------:R-:W1:Y:S08]  /*4150*/  LDC.64 R8, c[0x0][0x3d8] ;  /* 0x0000f600ff087b82 */ /* 0x000e700000000a00 */
[----:B------:R-:W2:Y:S01]  /*4160*/  LDC.64 R14, c[0x0][0x3c8] ;  /* 0x0000f200ff0e7b82 */ /* 0x000ea20000000a00 */
[----:B0-----:R-:W-:-:S06]  /*4170*/  IMAD.WIDE R12, R6, 0x4, R12 ;  /* 0x00000004060c7825 */ /* 0x001fcc00078e020c */
[----:B------:R-:W1:Y:S02]  /*4180*/  LDG.E R13, desc[UR4][R12.64] ;  /* 0x000000040c0d7981 */ /* 0x000e64000c1e1900 */
[----:B-1----:R-:W-:-:S05]  /*4190*/  IMAD.WIDE R8, R13, 0x4, R8 ;  /* 0x000000040d087825 */ /* 0x002fca00078e0208 */
[----:B------:R-:W3:Y:S01]  /*41a0*/  LDG.E R10, desc[UR4][R8.64] ;  /* 0x00000004080a7981 */ /* 0x000ee2000c1e1900 */
[----:B------:R-:W-:Y:S01]  /*41b0*/  VIADD R6, R6, 0x1 ;  /* 0x0000000106067836 */ /* 0x000fe20000000000 */
[----:B------:R-:W-:Y:S01]  /*41c0*/  BSSY.RECONVERGENT B2, `(.L_x_85) ;  /* 0x000003c000027945 */ /* 0x000fe20003800200 */
[----:B--2---:R-:W-:-:S03]  /*41d0*/  IMAD.WIDE R14, R13, 0x4, R14 ;  /* 0x000000040d0e7825 */ /* 0x004fc600078e020e */
[----:B------:R-:W-:Y:S02]  /*41e0*/  ISETP.NE.AND P0, PT, R6, R5, PT ;  /* 0x000000050600720c */ /* 0x000fe40003f05270 */
[----:B---3--:R-:W-:-:S13]  /*41f0*/  ISETP.GE.AND P1, PT, R10, 0x1, PT ;  /* 0x000000010a00780c */ /* 0x008fda0003f26270 */
[----:B------:R-:W-:Y:S05]  /*4200*/  @!P1 BRA `(.L_x_86) ;  /* 0x0000000000dc9947 */ /* 0x000fea0003800000 */
[----:B------:R-:W2:Y:S01]  /*4210*/  LDG.E R21, desc[UR4][R14.64] ;  /* 0x000000040e157981 */ /* 0x000ea2000c1e1900 */
[----:B------:R-:W0:Y:S01]  /*4220*/  LDCU.64 UR6, c[0x0][0x3d0] ;  /* 0x00007a00ff0677ac */ /* 0x000e220008000a00 */
[----:B--2---:R-:W-:-:S03]  /*4230*/  IMAD.WIDE R12, R21, 0x4, RZ ;  /* 0x00000004150c7825 */ /* 0x004fc600078e02ff */
[----:B0-----:R-:W-:-:S04]  /*4240*/  IADD3 R17, P1, PT, R12, UR6, RZ ;  /* 0x000000060c117c10 */ /* 0x001fc8000ff3e0ff */
[----:B------:R-:W-:Y:S01]  /*4250*/  IADD3.X R18, PT, PT, R13, UR7, RZ, P1, !PT ;  /* 0x000000070d127c10 */ /* 0x000fe20008ffe4ff */
[----:B------:R-:W-:-:S04]  /*4260*/  IMAD.MOV.U32 R14, RZ, RZ, R17 ;  /* 0x000000ffff0e7224 */ /* 0x000fc800078e0011 */
[----:B------:R-:W-:-:S05]  /*4270*/  IMAD.MOV.U32 R15, RZ, RZ, R18 ;  /* 0x000000ffff0f7224 */ /* 0x000fca00078e0012 */
[----:B------:R-:W2:Y:S01]  /*4280*/  LDG.E R16, desc[UR4][R14.64] ;  /* 0x000000040e107981 */ /* 0x000ea2000c1e1900 */
[----:B------:R-:W-:Y:S01]  /*4290*/  BSSY.RELIABLE B3, `(.L_x_87) ;  /* 0x0000015000037945 */ /* 0x000fe20003800100 */
[----:B--2---:R-:W-:-:S13]  /*42a0*/  ISETP.NE.AND P1, PT, R16, R7, PT ;  /* 0x000000071000720c */ /* 0x004fda0003f25270 */
[----:B------:R-:W-:Y:S05]  /*42b0*/  @!P1 BRA `(.L_x_88) ;  /* 0x0000000000489947 */ /* 0x000fea0003800000 */
[----:B------:R-:W-:Y:S01]  /*42c0*/  BSSY.RELIABLE B4, `(.L_x_89) ;  /* 0x000000f000047945 */ /* 0x000fe20003800100 */
[----:B------:R-:W-:-:S07]  /*42d0*/  IMAD.MOV.U32 R16, RZ, RZ, RZ ;  /* 0x000000ffff107224 */ /* 0x000fce00078e00ff */
.L_x_90:
[----:B------:R-:W-:-:S05]  /*42e0*/  VIADD R16, R16, 0x1 ;  /* 0x0000000110107836 */ /* 0x000fca0000000000 */
[----:B------:R-:W-:-:S13]  /*42f0*/  ISETP.NE.AND P1, PT, R16, R10, PT ;  /* 0x0000000a1000720c */ /* 0x000fda0003f25270 */
[----:B------:R-:W-:Y:S05]  /*4300*/  @!P1 BREAK.RELIABLE B4 ;  /* 0x0000000000049942 */ /* 0x000fea0003800100 */
[----:B------:R-:W-:Y:S05]  /*4310*/  @!P1 BREAK.RELIABLE B3 ;  /* 0x0000000000039942 */ /* 0x000fea0003800100 */
[----:B------:R-:W-:Y:S05]  /*4320*/  @!P1 BRA `(.L_x_86) ;  /* 0x0000000000949947 */ /* 0x000fea0003800000 */
[----:B------:R-:W0:Y:S01]  /*4330*/  LDCU.64 UR6, c[0x0][0x3d0] ;  /* 0x00007a00ff0677ac */ /* 0x000e220008000a00 */
[----:B------:R-:W-:-:S04]  /*4340*/  IMAD.IADD R12, R21, 0x1, R16 ;  /* 0x00000001150c7824 */ /* 0x000fc800078e0210 */
[----:B------:R-:W-:-:S03]  /*4350*/  IMAD.WIDE R12, R12, 0x4, RZ ;  /* 0x000000040c0c7825 */ /* 0x000fc600078e02ff */
[----:B0-----:R-:W-:-:S04]  /*4360*/  IADD3 R14, P1, PT, R12, UR6, RZ ;  /* 0x000000060c0e7c10 */ /* 0x001fc8000ff3e0ff */
[----:B------:R-:W-:-:S05]  /*4370*/  IADD3.X R15, PT, PT, R13, UR7, RZ, P1, !PT ;  /* 0x000000070d0f7c10 */ /* 0x000fca0008ffe4ff */
[----:B------:R-:W2:Y:S02]  /*4380*/  LDG.E R18, desc[UR4][R14.64] ;  /* 0x000000040e127981 */ /* 0x000ea4000c1e1900 */
[----:B--2---:R-:W-:-:S13]  /*4390*/  ISETP.NE.AND P1, PT, R18, R7, PT ;  /* 0x000000071200720c */ /* 0x004fda0003f25270 */
[----:B------:R-:W-:Y:S05]  /*43a0*/  @P1 BRA `(.L_x_90) ;  /* 0xfffffffc00cc1947 */ /* 0x000fea000383ffff */
[----:B------:R-:W-:Y:S05]  /*43b0*/  BSYNC.RELIABLE B4 ;  /* 0x0000000000047941 */ /* 0x000fea0003800100 */
.L_x_89:
[----:B------:R-:W-:Y:S01]  /*43c0*/  MOV R17, R14 ;  /* 0x0000000e00117202 */ /* 0x000fe20000000f00 */
[----:B------:R-:W-:-:S07]  /*43d0*/  IMAD.MOV.U32 R18, RZ, RZ, R15 ;  /* 0x000000ffff127224 */ /* 0x000fce00078e000f */
.L_x_88:
[----:B------:R-:W-:Y:S05]  /*43e0*/  BSYNC.RELIABLE B3 ;  /* 0x0000000000037941 */ /* 0x000fea0003800100 */
.L_x_87:
[----:B------:R-:W0:Y:S02]  /*43f0*/  LDCU.64 UR6, c[0x0][0x3e8] ;  /* 0x00007d00ff0677ac */ /* 0x000e240008000a00 */
[----:B0-----:R-:W-:-:S04]  /*4400*/  IADD3 R12, P1, PT, R12, UR6, RZ ;  /* 0x000000060c0c7c10 */ /* 0x001fc8000ff3e0ff */
[----:B------:R-:W-:-:S05]  /*4410*/  IADD3.X R13, PT, PT, R13, UR7, RZ, P1, !PT ;  /* 0x000000070d0d7c10 */ /* 0x000fca0008ffe4ff */
[----:B------:R-:W2:Y:S02]  /*4420*/  LDG.E R14, desc[UR4][R12.64] ;  /* 0x000000040c0e7981 */ /* 0x000ea4000c1e1900 */
[----:B--2---:R-:W-:Y:S02]  /*4430*/  VIADD R15, R14, 0xffffffff ;  /* 0xffffffff0e0f7836 */ /* 0x004fe40000000000 */
[----:B------:R-:W-:-:S03]  /*4440*/  IMAD.MOV.U32 R14, RZ, RZ, R17 ;  /* 0x000000ffff0e7224 */ /* 0x000fc600078e0011 */
[----:B------:R-:W-:Y:S01]  /*4450*/  ISETP.NE.AND P1, PT, R15, RZ, PT ;  /* 0x000000ff0f00720c */ /* 0x000fe20003f25270 */
[----:B------:R0:W-:Y:S02]  /*4460*/  STG.E desc[UR4][R12.64], R15 ;  /* 0x0000000f0c007986 */ /* 0x0001e4000c101904 */
[----:B0-----:R-:W-:-:S10]  /*4470*/  IMAD.MOV.U32 R15, RZ, RZ, R18 ;  /* 0x000000ffff0f7224 */ /* 0x001fd400078e0012 */
[----:B------:R-:W-:Y:S05]  /*4480*/  @P1 BRA `(.L_x_86) ;  /* 0x00000000003c1947 */ /* 0x000fea0003800000 */
[----:B------:R-:W0:Y:S01]  /*4490*/  LDC.64 R16, c[0x0][0x3d0] ;  /* 0x0000f400ff107b82 */ /* 0x000e220000000a00 */
[----:B------:R-:W-:-:S07]  /*44a0*/  IADD3 R21, PT, PT, R21, -0x1, R10 ;  /* 0xffffffff15157810 */ /* 0x000fce0007ffe00a */
[----:B------:R-:W1:Y:S01]  /*44b0*/  LDC.64 R18, c[0x0][0x3e8] ;  /* 0x0000fa00ff127b82 */ /* 0x000e620000000a00 */
[----:B0-----:R-:W-:-:S05]  /*44c0*/  IMAD.WIDE R16, R21, 0x4, R16 ;  /* 0x0000000415107825 */ /* 0x001fca00078e0210 */
[----:B------:R-:W2:Y:S01]  /*44d0*/  LDG.E R23, desc[UR4][R16.64] ;  /* 0x0000000410177981 */ /* 0x000ea2000c1e1900 */
[----:B-1----:R-:W-:-:S03]  /*44e0*/  IMAD.WIDE R18, R21, 0x4, R18 ;  /* 0x0000000415127825 */ /* 0x002fc600078e0212 */
[----:B--2---:R0:W-:Y:S04]  /*44f0*/  STG.E desc[UR4][R14.64], R23 ;  /* 0x000000170e007986 */ /* 0x0041e8000c101904 */
[----:B------:R-:W2:Y:S01]  /*4500*/  LDG.E R21, desc[UR4][R18.64] ;  /* 0x0000000412157981 */ /* 0x000ea2000c1e1900 */
[----:B------:R-:W-:-:S03]  /*4510*/  IMAD.MOV.U32 R27, RZ, RZ, -0x1 ;  /* 0xffffffffff1b7424 */ /* 0x000fc600078e00ff */
[----:B--2---:R0:W-:Y:S04]  /*4520*/  STG.E desc[UR4][R12.64], R21 ;  /* 0x000000150c007986 */ /* 0x0041e8000c101904 */
[----:B------:R0:W-:Y:S04]  /*4530*/  STG.E desc[UR4][R16.64], R27 ;  /* 0x0000001b10007986 */ /* 0x0001e8000c101904 */
[----:B------:R0:W-:Y:S04]  /*4540*/  STG.E desc[UR4][R18.64], RZ ;  /* 0x000000ff12007986 */ /* 0x0001e8000c101904 */
[----:B------:R-:W2:Y:S02]  /*4550*/  LDG.E R10, desc[UR4][R8.64] ;  /* 0x00000004080a7981 */ /* 0x000ea4000c1e1900 */
[----:B--2---:R-:W-:-:S05]  /*4560*/  VIADD R25, R10, 0xffffffff ;  /* 0xffffffff0a197836 */ /* 0x004fca0000000000 */
[----:B------:R0:W-:Y:S02]  /*4570*/  STG.E desc[UR4][R8.64], R25 ;  /* 0x0000001908007986 */ /* 0x0001e4000c101904 */
.L_x_86:
[----:B------:R-:W-:Y:S05]  /*4580*/  BSYNC.RECONVERGENT B2 ;  /* 0x0000000000027941 */ /* 0x000fea0003800200 */
.L_x_85:
[----:B------:R-:W-:Y:S05]  /*4590*/  @P0 BRA `(.L_x_91) ;  /* 0xfffffff800e80947 */ /* 0x000fea000383ffff */
[----:B------:R-:W-:Y:S05]  /*45a0*/  BSYNC.RECONVERGENT B1 ;  /* 0x0000000000017941 */ /* 0x000fea0003800200 */
.L_x_84:
[----:B------:R-:W-:Y:S01]  /*45b0*/  BSSY.RECONVERGENT B1, `(.L_x_92) ;  /* 0x000002d000017945 */ /* 0x000fe20003800200 */
[----:B------:R-:W-:-:S07]  /*45c0*/  MOV R6, R4 ;  /* 0x0000000400067202 */ /* 0x000fce0000000f00 */
.L_x_98:
[----:B0-2---:R-:W0:Y:S08]  /*45d0*/  LDC.64 R12, c[0x0][0x3b8] ;  /* 0x0000ee00ff0c7b82 */ /* 0x005e300000000a00 */
[----:B------:R-:W1:Y:S08]  /*45e0*/  LDC.64 R8, c[0x0][0x3d8] ;  /* 0x0000f600ff087b82 */ /* 0x000e700000000a00 */
[----:B------:R-:W2:Y:S01]  /*45f0*/  LDC.64 R14, c[0x0][0x3c8] ;  /* 0x0000f200ff0e7b82 */ /* 0x000ea20000000a00 */
[----:B0-----:R-:W-:-:S06]  /*4600*/  IMAD.WIDE R12, R6, 0x4, R12 ;  /* 0x00000004060c7825 */ /* 0x001fcc00078e020c */
[----:B------:R-:W1:Y:S02]  /*4610*/  LDG.E R13, desc[UR4][R12.64] ;  /* 0x000000040c0d7981 */ /* 0x000e64000c1e1900 */
[----:B-1----:R-:W-:-:S05]  /*4620*/  IMAD.WIDE R8, R13, 0x4, R8 ;  /* 0x000000040d087825 */ /* 0x002fca00078e0208 */
[----:B------:R-:W3:Y:S01]  /*4630*/  LDG.E R17, desc[UR4][R8.64] ;  /* 0x0000000408117981 */ /* 0x000ee2000c1e1900 */
[----:B--2---:R-:W-:-:S05]  /*4640*/  IMAD.WIDE R14, R13, 0x4, R14 ;  /* 0x000000040d0e7825 */ /* 0x004fca00078e020e */
[----:B------:R0:W5:Y:S01]  /*4650*/  LDG.E R16, desc[UR4][R14.64] ;  /* 0x000000040e107981 */ /* 0x000162000c1e1900 */
[----:B------:R-:W-:Y:S01]  /*4660*/  VIADD R6, R6, 0x1 ;  /* 0x0000000106067836 */ /* 0x000fe20000000000 */
[----:B------:R-:W-:Y:S04]  /*4670*/  BSSY.RECONVERGENT B2, `(.L_x_93) ;  /* 0x000001f000027945 */ /* 0x000fe80003800200 */
[----:B------:R-:W-:Y:S02]  /*4680*/  ISETP.NE.AND P1, PT, R6, R5, PT ;  /* 0x000000050600720c */ /* 0x000fe40003f25270 */
[----:B---3--:R-:W-:-:S13]  /*4690*/  ISETP.GE.AND P0, PT, R17, 0x1, PT ;  /* 0x000000011100780c */ /* 0x008fda0003f06270 */
[----:B0-----:R-:W-:Y:S05]  /*46a0*/  @!P0 BRA `(.L_x_94) ;  /* 0x0000000000288947 */ /* 0x001fea0003800000 */
[----:B------:R-:W0:Y:S01]  /*46b0*/  LDC.64 R14, c[0x0][0x3d0] ;  /* 0x0000f400ff0e7b82 */ /* 0x000e220000000a00 */
[----:B------:R-:W-:-:S07]  /*46c0*/  IMAD.MOV.U32 R10, RZ, RZ, RZ ;  /* 0x000000ffff0a7224 */ /* 0x000fce00078e00ff */
.L_x_96:
[----:B-----5:R-:W-:-:S04]  /*46d0*/  IMAD.IADD R19, R16, 0x1, R10 ;  /* 0x0000000110137824 */ /* 0x020fc800078e020a */
[----:B0-----:R-:W-:-:S06]  /*46e0*/  IMAD.WIDE R12, R19, 0x4, R14 ;  /* 0x00000004130c7825 */ /* 0x001fcc00078e020e */
[----:B------:R-:W2:Y:S02]  /*46f0*/  LDG.E R12, desc[UR4][R12.64] ;  /* 0x000000040c0c7981 */ /* 0x000ea4000c1e1900 */
[----:B--2---:R-:W-:-:S13]  /*4700*/  ISETP.NE.AND P0, PT, R12, R11, PT ;  /* 0x0000000b0c00720c */ /* 0x004fda0003f05270 */
[----:B------:R-:W-:Y:S05]  /*4710*/  @!P0 BRA `(.L_x_95) ;  /* 0x00000000003c8947 */ /* 0x000fea0003800000 */
[----:B------:R-:W-:-:S05]  /*4720*/  VIADD R10, R10, 0x1 ;  /* 0x000000010a0a7836 */ /* 0x000fca0000000000 */
[----:B------:R-:W-:-:S13]  /*4730*/  ISETP.NE.AND P0, PT, R10, R17, PT ;  /* 0x000000110a00720c */ /* 0x000fda0003f05270 */
[----:B------:R-:W-:Y:S05]  /*4740*/  @P0 BRA `(.L_x_96) ;  /* 0xfffffffc00e00947 */ /* 0x000fea000383ffff */
.L_x_94:
[----:B------:R-:W0:Y:S01]  /*4750*/  LDC.64 R12, c[0x0][0x3d0] ;  /* 0x0000f400ff0c7b82 */ /* 0x000e220000000a00 */
[----:B-----5:R-:W-:Y:S02]  /*4760*/  IMAD.IADD R17, R17, 0x1, R16 ;  /* 0x0000000111117824 */ /* 0x020fe400078e0210 */
[----:B------:R-:W-:-:S05]  /*4770*/  IMAD.MOV.U32 R19, RZ, RZ, 0x1 ;  /* 0x00000001ff137424 */ /* 0x000fca00078e00ff */
[----:B------:R-:W1:Y:S01]  /*4780*/  LDC.64 R14, c[0x0][0x3e8] ;  /* 0x0000fa00ff0e7b82 */ /* 0x000e620000000a00 */
[----:B0-----:R-:W-:-:S05]  /*4790*/  IMAD.WIDE R12, R17, 0x4, R12 ;  /* 0x00000004110c7825 */ /* 0x001fca00078e020c */
[----:B------:R2:W-:Y:S01]  /*47a0*/  STG.E desc[UR4][R12.64], R11 ;  /* 0x0000000b0c007986 */ /* 0x0005e2000c101904 */
[----:B-1----:R-:W-:-:S05]  /*47b0*/  IMAD.WIDE R14, R17, 0x4, R14 ;  /* 0x00000004110e7825 */ /* 0x002fca00078e020e */
[----:B------:R2:W-:Y:S04]  /*47c0*/  STG.E desc[UR4][R14.64], R19 ;  /* 0x000000130e007986 */ /* 0x0005e8000c101904 */
[----:B------:R-:W3:Y:S02]  /*47d0*/  LDG.E R10, desc[UR4][R8.64] ;  /* 0x00000004080a7981 */ /* 0x000ee4000c1e1900 */
[----:B---3--:R-:W-:-:S05]  /*47e0*/  IADD3 R17, PT, PT, R10, 0x1, RZ ;  /* 0x000000010a117810 */ /* 0x008fca0007ffe0ff */
[----:B------:R2:W-:Y:S01]  /*47f0*/  STG.E desc[UR4][R8.64], R17 ;  /* 0x0000001108007986 */ /* 0x0005e2000c101904 */
[----:B------:R-:W-:Y:S05]  /*4800*/  BRA `(.L_x_97) ;  /* 0x0000000000147947 */ /* 0x000fea0003800000 */
.L_x_95:
[----:B------:R-:W0:Y:S02]  /*4810*/  LDC.64 R8, c[0x0][0x3e8] ;  /* 0x0000fa00ff087b82 */ /* 0x000e240000000a00 */
[----:B0-----:R-:W-:-:S05]  /*4820*/  IMAD.WIDE R8, R19, 0x4, R8 ;  /* 0x0000000413087825 */ /* 0x001fca00078e0208 */
[----:B------:R-:W2:Y:S02]  /*4830*/  LDG.E R10, desc[UR4][R8.64] ;  /* 0x00000004080a7981 */ /* 0x000ea4000c1e1900 */
[----:B--2---:R-:W-:-:S05]  /*4840*/  VIADD R13, R10, 0x1 ;  /* 0x000000010a0d7836 */ /* 0x004fca0000000000 */
[----:B------:R0:W-:Y:S02]  /*4850*/  STG.E desc[UR4][R8.64], R13 ;  /* 0x0000000d08007986 */ /* 0x0001e4000c101904 */
.L_x_97:
[----:B------:R-:W-:Y:S05]  /*4860*/  BSYNC.RECONVERGENT B2 ;  /* 0x0000000000027941 */ /* 0x000fea0003800200 */
.L_x_93:
[----:B------:R-:W-:Y:S05]  /*4870*/  @P1 BRA `(.L_x_98) ;  /* 0xfffffffc00541947 */ /* 0x000fea000383ffff */
[----:B------:R-:W-:Y:S05]  /*4880*/  BSYNC.RECONVERGENT B1 ;  /* 0x0000000000017941 */ /* 0x000fea0003800200 */
.L_x_92:
[----:B--2---:R-:W1:Y:S01]  /*4890*/  LDC.64 R14, c[0x0][0x418] ;  /* 0x00010600ff0e7b82 */ /* 0x004e620000000a00 */
[C---:B------:R-:W-:Y:S02]  /*48a0*/  IMAD R6, R0.reuse, R7, RZ ;  /* 0x0000000700067224 */ /* 0x040fe400078e02ff */
[----:B------:R-:W-:Y:S02]  /*48b0*/  IMAD R10, R0, R11, RZ ;  /* 0x0000000b000a7224 */ /* 0x000fe400078e02ff */
[----:B------:R-:W-:-:S03]  /*48c0*/  IMAD.IADD R17, R6, 0x1, R11 ;  /* 0x0000000106117824 */ /* 0x000fc600078e020b */
[----:B0-----:R-:W0:Y:S01]  /*48d0*/  LDC.64 R12, c[0x0][0x3f8] ;  /* 0x0000fe00ff0c7b82 */ /* 0x001e220000000a00 */
[----:B-1----:R-:W-:-:S04]  /*48e0*/  IMAD.WIDE R8, R11, 0x4, R14 ;  /* 0x000000040b087825 */ /* 0x002fc800078e020e */
[----:B------:R-:W-:-:S04]  /*48f0*/  IMAD.WIDE R14, R7, 0x4, R14 ;  /* 0x00000004070e7825 */ /* 0x000fc800078e020e */
[----:B0-----:R-:W-:-:S07]  /*4900*/  IMAD.WIDE R12, R17, 0x4, R12 ;  /* 0x00000004110c7825 */ /* 0x001fce00078e020c */
.L_x_142:
[----:B01234-:R-:W0:Y:S08]  /*4910*/  LDC.64 R18, c[0x0][0x3b8] ;  /* 0x0000ee00ff127b82 */ /* 0x01fe300000000a00 */
[----:B------:R-:W1:Y:S08]  /*4920*/  LDC.64 R24, c[0x0][0x3e0] ;  /* 0x0000f800ff187b82 */ /* 0x000e700000000a00 */
[----:B------:R-:W2:Y:S01]  /*4930*/  LDC.64 R22, c[0x0][0x3c8] ;  /* 0x0000f200ff167b82 */ /* 0x000ea20000000a00 */
[----:B0-----:R-:W-:-:S07]  /*4940*/  IMAD.WIDE R18, R4, 0x4, R18 ;  /* 0x0000000404127825 */ /* 0x001fce00078e0212 */
[----:B------:R-:W0:Y:S01]  /*4950*/  LDC.64 R16, c[0x0][0x3d8] ;  /* 0x0000f600ff107b82 */ /* 0x000e220000000a00 */
[----:B------:R-:W1:Y:S02]  /*4960*/  LDG.E R19, desc[UR4][R18.64] ;  /* 0x0000000412137981 */ /* 0x000e64000c1e1900 */
[----:B-1----:R-:W-:-:S05]  /*4970*/  IMAD.WIDE R24, R19, 0x4, R24 ;  /* 0x0000000413187825 */ /* 0x002fca00078e0218 */
[----:B------:R-:W3:Y:S01]  /*4980*/  LDG.E R21, desc[UR4][R24.64] ;  /* 0x0000000418157981 */ /* 0x000ee2000c1e1900 */
[----:B--2---:R-:W-:-:S04]  /*4990*/  IMAD.WIDE R22, R19, 0x4, R22 ;  /* 0x0000000413167825 */ /* 0x004fc800078e0216 */
[----:B0-----:R-:W-:Y:S01]  /*49a0*/  IMAD.WIDE R16, R19, 0x4, R16 ;  /* 0x0000000413107825 */ /* 0x001fe200078e0210 */
[----:B------:R0:W5:Y:S04]  /*49b0*/  LDG.E R27, desc[UR4][R22.64] ;  /* 0x00000004161b7981 */ /* 0x000168000c1e1900 */
[----:B------:R0:W5:Y:S01]  /*49c0*/  LDG.E R20, desc[UR4][R16.64] ;  /* 0x0000000410147981 */ /* 0x000162000c1e1900 */
[----:B------:R-:W-:Y:S01]  /*49d0*/  BSSY.RECONVERGENT B1, `(.L_x_99) ;  /* 0x0000161000017945 */ /* 0x000fe20003800200 */
[----:B---3--:R-:W-:-:S13]  /*49e0*/  ISETP.NE.AND P0, PT, R21, R2, PT ;  /* 0x000000021500720c */ /* 0x008fda0003f05270 */
[----:B0-----:R-:W-:Y:S05]  /*49f0*/  @P0 BRA `(.L_x_100) ;  /* 0x00000008009c0947 */ /* 0x001fea0003800000 */
[----:B-----5:R-:W-:-:S13]  /*4a00*/  ISETP.GE.AND P0, PT, R20, 0x1, PT ;  /* 0x000000011400780c */ /* 0x020fda0003f06270 */
[----:B------:R-:W-:Y:S05]  /*4a10*/  @!P0 BRA `(.L_x_101) ;  /* 0x0000001400708947 */ /* 0x000fea0003800000 */
[----:B------:R-:W-:Y:S01]  /*4a20*/  ISETP.NE.AND P0, PT, R20, 0x1, PT ;  /* 0x000000011400780c */ /* 0x000fe20003f05270 */
[----:B------:R-:W-:Y:S01]  /*4a30*/  BSSY.RECONVERGENT B2, `(.L_x_102) ;  /* 0x000006c000027945 */ /* 0x000fe20003800200 */
[----:B------:R-:W-:-:S11]  /*4a40*/  IMAD.MOV.U32 R24, RZ, RZ, RZ ;  /* 0x000000ffff187224 */ /* 0x000fd600078e00ff */
[----:B------:R-:W-:Y:S05]  /*4a50*/  @!P0 BRA `(.L_x_103) ;  /* 0x0000000400a48947 */ /* 0x000fea0003800000 */
[----:B------:R-:W-:Y:S01]  /*4a60*/  LOP3.LUT R24, R20, 0x7ffffffe, RZ, 0xc0, !PT ;  /* 0x7ffffffe14187812 */ /* 0x000fe200078ec0ff */
[----:B------:R-:W-:-:S07]  /*4a70*/  IMAD.MOV.U32 R21, RZ, RZ, RZ ;  /* 0x000000ffff157224 */ /* 0x000fce00078e00ff */
.L_x_116:
[----:B0---4-:R-:W0:Y:S01]  /*4a80*/  LDC.64 R16, c[0x0][0x3d0] ;  /* 0x0000f400ff107b82 */ /* 0x011e220000000a00 */
[----:B-123--:R-:W-:-:S07]  /*4a90*/  IMAD.IADD R23, R27, 0x1, R21 ;  /* 0x000000011b177824 */ /* 0x00efce00078e0215 */
[----:B------:R-:W1:Y:S01]  /*4aa0*/  LDC.64 R18, c[0x0][0x3e8] ;  /* 0x0000fa00ff127b82 */ /* 0x000e620000000a00 */
[----:B0-----:R-:W-:-:S05]  /*4ab0*/  IMAD.WIDE R16, R23, 0x4, R16 ;  /* 0x0000000417107825 */ /* 0x001fca00078e0210 */
[----:B------:R-:W2:Y:S01]  /*4ac0*/  LDG.E R26, desc[UR4][R16.64] ;  /* 0x00000004101a7981 */ /* 0x000ea2000c1e1900 */
[----:B------:R-:W-:Y:S01]  /*4ad0*/  VIADD R21, R21, 0x2 ;  /* 0x0000000215157836 */ /* 0x000fe20000000000 */
[----:B------:R-:W-:Y:S01]  /*4ae0*/  BSSY.RECONVERGENT B3, `(.L_x_104) ;  /* 0x000002f000037945 */ /* 0x000fe20003800200 */
[----:B-1----:R-:W-:-:S03]  /*4af0*/  IMAD.WIDE R18, R23, 0x4, R18 ;  /* 0x0000000417127825 */ /* 0x002fc600078e0212 */
[----:B------:R-:W-:Y:S02]  /*4b00*/  ISETP.NE.AND P0, PT, R21, R24, PT ;  /* 0x000000181500720c */ /* 0x000fe40003f05270 */
[----:B--2---:R-:W-:-:S13]  /*4b10*/  ISETP.GE.AND P1, PT, R26, RZ, PT ;  /* 0x000000ff1a00720c */ /* 0x004fda0003f26270 */
[----:B------:R-:W-:Y:S05]  /*4b20*/  @!P1 BRA `(.L_x_105) ;  /* 0x0000000000a89947 */ /* 0x000fea0003800000 */
[CC--:B------:R-:W-:Y:S01]  /*4b30*/  ISETP.NE.AND P2, PT, R26.reuse, R11.reuse, PT ;  /* 0x0000000b1a00720c */ /* 0x0c0fe20003f45270 */
[----:B------:R-:W-:Y:S01]  /*4b40*/  BSSY.RECONVERGENT B4, `(.L_x_106) ;  /* 0x000000f000047945 */ /* 0x000fe20003800200 */
[C---:B------:R-:W-:Y:S02]  /*4b50*/  ISETP.NE.AND P3, PT, R26.reuse, R11, PT ;  /* 0x0000000b1a00720c */ /* 0x040fe40003f65270 */
[----:B------:R-:W-:-:S09]  /*4b60*/  ISETP.EQ.OR P1, PT, R26, R7, !P2 ;  /* 0x000000071a00720c */ /* 0x000fd20005722670 */
[----:B------:R-:W-:Y:S05]  /*4b70*/  @!P2 BRA `(.L_x_107) ;  /* 0x00000000002ca947 */ /* 0x000fea0003800000 */
[----:B------:R-:W0:Y:S01]  /*4b80*/  LDC.64 R22, c[0x0][0x3f8] ;  /* 0x0000fe00ff167b82 */ /* 0x000e220000000a00 */
[----:B------:R-:W-:-:S05]  /*4b90*/  IADD3 R25, PT, PT, R10, R26, RZ ;  /* 0x0000001a0a197210 */ /* 0x000fca0007ffe0ff */
[----:B0-----:R-:W-:-:S05]  /*4ba0*/  IMAD.WIDE R22, R25, 0x4, R22 ;  /* 0x0000000419167825 */ /* 0x001fca00078e0216 */
[----:B------:R-:W2:Y:S02]  /*4bb0*/  LDG.E R28, desc[UR4][R22.64] ;  /* 0x00000004161c7981 */ /* 0x000ea4000c1e1900 */
[C---:B--2---:R-:W-:Y:S01]  /*4bc0*/  VIADD R25, R28.reuse, 0x1 ;  /* 0x000000011c197836 */ /* 0x044fe20000000000 */
[----:B------:R-:W-:-:S04]  /*4bd0*/  ISETP.NE.AND P2, PT, R28, RZ, PT ;  /* 0x000000ff1c00720c */ /* 0x000fc80003f45270 */
[----:B------:R0:W-:Y:S09]  /*4be0*/  STG.E desc[UR4][R22.64], R25 ;  /* 0x0000001916007986 */ /* 0x0001f2000c101904 */
[----:B------:R-:W-:Y:S05]  /*4bf0*/  @P2 BRA `(.L_x_107) ;  /* 0x00000000000c2947 */ /* 0x000fea0003800000 */
[----:B0-----:R-:W2:Y:S02]  /*4c00*/  LDG.E R22, desc[UR4][R8.64] ;  /* 0x0000000408167981 */ /* 0x001ea4000c1e1900 */
[----:B--2---:R-:W-:-:S05]  /*4c10*/  VIADD R23, R22, 0x1 ;  /* 0x0000000116177836 */ /* 0x004fca0000000000 */
[----:B------:R1:W-:Y:S02]  /*4c20*/  STG.E desc[UR4][R8.64], R23 ;  /* 0x0000001708007986 */ /* 0x0003e4000c101904 */
.L_x_107:
[----:B------:R-:W-:Y:S05]  /*4c30*/  BSYNC.RECONVERGENT B4 ;  /* 0x0000000000047941 */ /* 0x000fea0003800200 */
.L_x_106:
[----:B------:R-:W-:Y:S04]  /*4c40*/  BSSY.RECONVERGENT B4, `(.L_x_108) ;  /* 0x000000d000047945 */ /* 0x000fe80003800200 */
[----:B------:R-:W-:Y:S05]  /*4c50*/  @P1 BRA `(.L_x_109) ;  /* 0x00000000002c1947 */ /* 0x000fea0003800000 */
[----:B01----:R-:W0:Y:S01]  /*4c60*/  LDC.64 R22, c[0x0][0x3f8] ;  /* 0x0000fe00ff167b82 */ /* 0x003e220000000a00 */
[----:B------:R-:W-:-:S04]  /*4c70*/  IMAD.IADD R25, R6, 0x1, R26 ;  /* 0x0000000106197824 */ /* 0x000fc800078e021a */
[----:B0-----:R-:W-:-:S05]  /*4c80*/  IMAD.WIDE R22, R25, 0x4, R22 ;  /* 0x0000000419167825 */ /* 0x001fca00078e0216 */
[----:B------:R-:W2:Y:S02]  /*4c90*/  LDG.E R25, desc[UR4][R22.64] ;  /* 0x0000000416197981 */ /* 0x000ea4000c1e1900 */
[----:B--2---:R-:W-:-:S05]  /*4ca0*/  VIADD R25, R25, 0xffffffff ;  /* 0xffffffff19197836 */ /* 0x004fca0000000000 */
[----:B------:R2:W-:Y:S01]  /*4cb0*/  STG.E desc[UR4][R22.64], R25 ;  /* 0x0000001916007986 */ /* 0x0005e2000c101904 */
[----:B------:R-:W-:-:S13]  /*4cc0*/  ISETP.NE.AND P1, PT, R25, RZ, PT ;  /* 0x000000ff1900720c */ /* 0x000fda0003f25270 */
[----:B--2---:R-:W-:Y:S05]  /*4cd0*/  @P1 BRA `(.L_x_109) ;  /* 0x00000000000c1947 */ /* 0x004fea0003800000 */
[----:B------:R-:W2:Y:S02]  /*4ce0*/  LDG.E R22, desc[UR4][R14.64] ;  /* 0x000000040e167981 */ /* 0x000ea4000c1e1900 */
[----:B--2---:R-:W-:-:S05]  /*4cf0*/  VIADD R23, R22, 0xffffffff ;  /* 0xffffffff16177836 */ /* 0x004fca0000000000 */
[----:B------:R2:W-:Y:S02]  /*4d00*/  STG.E desc[UR4][R14.64], R23 ;  /* 0x000000170e007986 */ /* 0x0005e4000c101904 */
.L_x_109:
[----:B------:R-:W-:Y:S05]  /*4d10*/  BSYNC.RECONVERGENT B4 ;  /* 0x0000000000047941 */ /* 0x000fea0003800200 */
.L_x_108:
[----:B------:R-:W-:Y:S05]  /*4d20*/  @P3 BRA `(.L_x_105) ;  /* 0x0000000000283947 */ /* 0x000fea0003800000 */
[----:B0-----:R-:W3:Y:S02]  /*4d30*/  LDG.E R22, desc[UR4][R18.64] ;  /* 0x0000000412167981 */ /* 0x001ee4000c1e1900 */
[----:B---3--:R-:W-:-:S13]  /*4d40*/  ISETP.GE.AND P1, PT, R22, 0x2, PT ;  /* 0x000000021600780c */ /* 0x008fda0003f26270 */
[----:B------:R-:W-:Y:S05]  /*4d50*/  @!P1 BRA `(.L_x_105) ;  /* 0x00000000001c9947 */ /* 0x000fea0003800000 */
[----:B------:R-:W1:Y:S02]  /*4d60*/  LDG.E R22, desc[UR4][R12.64] ;  /* 0x000000040c167981 */ /* 0x000e64000c1e1900 */
[----:B-12---:R-:W-:-:S05]  /*4d70*/  VIADD R23, R22, 0xffffffff ;  /* 0xffffffff16177836 */ /* 0x006fca0000000000 */
[----:B------:R-:W-:Y:S01]  /*4d80*/  ISETP.NE.AND P1, PT, R23, RZ, PT ;  /* 0x000000ff1700720c */ /* 0x000fe20003f25270 */
[----:B------:R3:W-:-:S12]  /*4d90*/  STG.E desc[UR4][R12.64], R23 ;  /* 0x000000170c007986 */ /* 0x0007d8000c101904 */
[----:B------:R-:W2:Y:S02]  /*4da0*/  @!P1 LDG.E R22, desc[UR4][R14.64] ;  /* 0x000000040e169981 */ /* 0x000ea4000c1e1900 */
[----:B--2---:R-:W-:-:S05]  /*4db0*/  @!P1 IADD3 R25, PT, PT, R22, -0x1, RZ ;  /* 0xffffffff16199810 */ /* 0x004fca0007ffe0ff */
[----:B------:R3:W-:Y:S02]  /*4dc0*/  @!P1 STG.E desc[UR4][R14.64], R25 ;  /* 0x000000190e009986 */ /* 0x0007e4000c101904 */
.L_x_105:
[----:B------:R-:W-:Y:S05]  /*4dd0*/  BSYNC.RECONVERGENT B3 ;  /* 0x0000000000037941 */ /* 0x000fea0003800200 */
.L_x_104:
[----:B0-----:R-:W4:Y:S01]  /*4de0*/  LDG.E R22, desc[UR4][R16.64+0x4] ;  /* 0x0000040410167981 */ /* 0x001f22000c1e1900 */
[----:B------:R-:W-:Y:S01]  /*4df0*/  BSSY.RECONVERGENT B3, `(.L_x_110) ;  /* 0x000002e000037945 */ /* 0x000fe20003800200 */
[----:B----4-:R-:W-:-:S13]  /*4e00*/  ISETP.GE.AND P1, PT, R22, RZ, PT ;  /* 0x000000ff1600720c */ /* 0x010fda0003f26270 */
[----:B------:R-:W-:Y:S05]  /*4e10*/  @!P1 BRA `(.L_x_111) ;  /* 0x0000000000ac9947 */ /* 0x000fea0003800000 */
[CC--:B------:R-:W-:Y:S01]  /*4e20*/  ISETP.NE.AND P2, PT, R22.reuse, R11.reuse, PT ;  /* 0x0000000b1600720c */ /* 0x0c0fe20003f45270 */
[----:B------:R-:W-:Y:S01]  /*4e30*/  BSSY.RECONVERGENT B4, `(.L_x_112) ;  /* 0x000000f000047945 */ /* 0x000fe20003800200 */
[C---:B------:R-:W-:Y:S02]  /*4e40*/  ISETP.NE.AND P3, PT, R22.reuse, R11, PT ;  /* 0x0000000b1600720c */ /* 0x040fe40003f65270 */
[----:B------:R-:W-:-:S09]  /*4e50*/  ISETP.EQ.OR P1, PT, R22, R7, !P2 ;  /* 0x000000071600720c */ /* 0x000fd20005722670 */
[----:B------:R-:W-:Y:S05]  /*4e60*/  @!P2 BRA `(.L_x_113) ;  /* 0x00000000002ca947 */ /* 0x000fea0003800000 */
[----:B------:R-:W0:Y:S01]  /*4e70*/  LDC.64 R16, c[0x0][0x3f8] ;  /* 0x0000fe00ff107b82 */ /* 0x000e220000000a00 */
[----:B-123--:R-:W-:-:S04]  /*4e80*/  IMAD.IADD R23, R10, 0x1, R22 ;  /* 0x000000010a177824 */ /* 0x00efc800078e0216 */
        /* <DEDUP_REMOVED lines=9> */
.L_x_113:
[----:B------:R-:W-:Y:S05]  /*4f20*/  BSYNC.RECONVERGENT B4 ;  /* 0x0000000000047941 */ /* 0x000fea0003800200 */
.L_x_112:
[----:B------:R-:W-:Y:S04]  /*4f30*/  BSSY.RECONVERGENT B4, `(.L_x_114) ;  /* 0x000000d000047945 */ /* 0x000fe80003800200 */
[----:B------:R-:W-:Y:S05]  /*4f40*/  @P1 BRA `(.L_x_115) ;  /* 0x00000000002c1947 */ /* 0x000fea0003800000 */
[----:B0---4-:R-:W0:Y:S01]  /*4f50*/  LDC.64 R16, c[0x0][0x3f8] ;  /* 0x0000fe00ff107b82 */ /* 0x011e220000000a00 */
[----:B-123--:R-:W-:-:S04]  /*4f60*/  IMAD.IADD R23, R6, 0x1, R22 ;  /* 0x0000000106177824 */ /* 0x00efc800078e0216 */
[----:B0-----:R-:W-:-:S05]  /*4f70*/  IMAD.WIDE R16, R23, 0x4, R16 ;  /* 0x0000000417107825 */ /* 0x001fca00078e0210 */
[----:B------:R-:W2:Y:S02]  /*4f80*/  LDG.E R22, desc[UR4][R16.64] ;  /* 0x0000000410167981 */ /* 0x000ea4000c1e1900 */
[----:B--2---:R-:W-:-:S05]  /*4f90*/  VIADD R23, R22, 0xffffffff ;  /* 0xffffffff16177836 */ /* 0x004fca0000000000 */
[----:B------:R0:W-:Y:S01]  /*4fa0*/  STG.E desc[UR4][R16.64], R23 ;  /* 0x0000001710007986 */ /* 0x0001e2000c101904 */
[----:B------:R-:W-:-:S13]  /*4fb0*/  ISETP.NE.AND P1, PT, R23, RZ, PT ;  /* 0x000000ff1700720c */ /* 0x000fda0003f25270 */
[----:B0-----:R-:W-:Y:S05]  /*4fc0*/  @P1 BRA `(.L_x_115) ;  /* 0x00000000000c1947 */ /* 0x001fea0003800000 */
[----:B------:R-:W2:Y:S02]  /*4fd0*/  LDG.E R16, desc[UR4][R14.64] ;  /* 0x000000040e107981 */ /* 0x000ea4000c1e1900 */
[----:B--2---:R-:W-:-:S05]  /*4fe0*/  VIADD R17, R16, 0xffffffff ;  /* 0xffffffff10117836 */ /* 0x004fca0000000000 */
[----:B------:R0:W-:Y:S02]  /*4ff0*/  STG.E desc[UR4][R14.64], R17 ;  /* 0x000000110e007986 */ /* 0x0001e4000c101904 */
.L_x_115:
[----:B------:R-:W-:Y:S05]  /*5000*/  BSYNC.RECONVERGENT B4 ;  /* 0x0000000000047941 */ /* 0x000fea0003800200 */
.L_x_114:
[----:B------:R-:W-:Y:S05]  /*5010*/  @P3 BRA `(.L_x_111) ;  /* 0x00000000002c3947 */ /* 0x000fea0003800000 */
[----:B------:R-:W5:Y:S02]  /*5020*/  LDG.E R18, desc[UR4][R18.64+0x4] ;  /* 0x0000040412127981 */ /* 0x000f64000c1e1900 */
[----:B-----5:R-:W-:-:S13]  /*5030*/  ISETP.GE.AND P1, PT, R18, 0x2, PT ;  /* 0x000000021200780c */ /* 0x020fda0003f26270 */
[----:B------:R-:W-:Y:S05]  /*5040*/  @!P1 BRA `(.L_x_111) ;  /* 0x0000000000209947 */ /* 0x000fea0003800000 */
[----:B0-----:R-:W4:Y:S02]  /*5050*/  LDG.E R16, desc[UR4][R12.64] ;  /* 0x000000040c107981 */ /* 0x001f24000c1e1900 */
[----:B----4-:R-:W-:-:S04]  /*5060*/  IADD3 R17, PT, PT, R16, -0x1, RZ ;  /* 0xffffffff10117810 */ /* 0x010fc80007ffe0ff */
[----:B------:R-:W-:Y:S01]  /*5070*/  ISETP.NE.AND P1, PT, R17, RZ, PT ;  /* 0x000000ff1100720c */ /* 0x000fe20003f25270 */
[----:B------:R0:W-:-:S12]  /*5080*/  STG.E desc[UR4][R12.64], R17 ;  /* 0x000000110c007986 */ /* 0x0001d8000c101904 */
[----:B0-----:R-:W-:Y:S05]  /*5090*/  @P1 BRA `(.L_x_111) ;  /* 0x00000000000c1947 */ /* 0x001fea0003800000 */
[----:B------:R-:W4:Y:S02]  /*50a0*/  LDG.E R16, desc[UR4][R14.64] ;  /* 0x000000040e107981 */ /* 0x000f24000c1e1900 */
[----:B----4-:R-:W-:-:S05]  /*50b0*/  VIADD R17, R16, 0xffffffff ;  /* 0xffffffff10117836 */ /* 0x010fca0000000000 */
[----:B------:R0:W-:Y:S02]  /*50c0*/  STG.E desc[UR4][R14.64], R17 ;  /* 0x000000110e007986 */ /* 0x0001e4000c101904 */
.L_x_111:
[----:B------:R-:W-:Y:S05]  /*50d0*/  BSYNC.RECONVERGENT B3 ;  /* 0x0000000000037941 */ /* 0x000fea0003800200 */
.L_x_110:
[----:B------:R-:W-:Y:S05]  /*50e0*/  @P0 BRA `(.L_x_116) ;  /* 0xfffffff800640947 */ /* 0x000fea000383ffff */
.L_x_103:
[----:B------:R-:W-:Y:S05]  /*50f0*/  BSYNC.RECONVERGENT B2 ;  /* 0x0000000000027941 */ /* 0x000fea0003800200 */
.L_x_102:
[----:B------:R-:W-:-:S04]  /*5100*/  LOP3.LUT R20, R20, 0x1, RZ, 0xc0, !PT ;  /* 0x0000000114147812 */ /* 0x000fc800078ec0ff */
[----:B------:R-:W-:-:S13]  /*5110*/  ISETP.NE.U32.AND P0, PT, R20, 0x1, PT ;  /* 0x000000011400780c */ /* 0x000fda0003f05070 */
[----:B------:R-:W-:Y:S05]  /*5120*/  @P0 BRA `(.L_x_101) ;  /* 0x0000000c00ac0947 */ /* 0x000fea0003800000 */
[----:B0---4-:R-:W0:Y:S01]  /*5130*/  LDC.64 R16, c[0x0][0x3d0] ;  /* 0x0000f400ff107b82 */ /* 0x011e220000000a00 */
[----:B------:R-:W-:-:S04]  /*5140*/  IMAD.IADD R24, R27, 0x1, R24 ;  /* 0x000000011b187824 */ /* 0x000fc800078e0218 */
[----:B0-----:R-:W-:-:S05]  /*5150*/  IMAD.WIDE R16, R24, 0x4, R16 ;  /* 0x0000000418107825 */ /* 0x001fca00078e0210 */
[----:B------:R-:W4:Y:S02]  /*5160*/  LDG.E R18, desc[UR4][R16.64] ;  /* 0x0000000410127981 */ /* 0x000f24000c1e1900 */
        /* <DEDUP_REMOVED lines=8> */
[----:B------:R-:W-:-:S04]  /*51f0*/  IMAD.IADD R19, R10, 0x1, R18 ;  /* 0x000000010a137824 */ /* 0x000fc800078e0212 */
[----:B0-----:R-:W-:-:S05]  /*5200*/  IMAD.WIDE R16, R19, 0x4, R16 ;  /* 0x0000000413107825 */ /* 0x001fca00078e0210 */
[----:B------:R-:W4:Y:S02]  /*5210*/  LDG.E R20, desc[UR4][R16.64] ;  /* 0x0000000410147981 */ /* 0x000f24000c1e1900 */
[C---:B----4-:R-:W-:Y:S01]  /*5220*/  VIADD R19, R20.reuse, 0x1 ;  /* 0x0000000114137836 */ /* 0x050fe20000000000 */
[----:B------:R-:W-:-:S04]  /*5230*/  ISETP.NE.AND P1, PT, R20, RZ, PT ;  /* 0x000000ff1400720c */ /* 0x000fc80003f25270 */
[----:B------:R0:W-:Y:S09]  /*5240*/  STG.E desc[UR4][R16.64], R19 ;  /* 0x0000001310007986 */ /* 0x0001f2000c101904 */
[----:B------:R-:W-:Y:S05]  /*5250*/  @P1 BRA `(.L_x_118) ;  /* 0x00000000000c1947 */ /* 0x000fea0003800000 */
[----:B0-----:R-:W4:Y:S02]  /*5260*/  LDG.E R16, desc[UR4][R8.64] ;  /* 0x0000000408107981 */ /* 0x001f24000c1e1900 */
[----:B----4-:R-:W-:-:S05]  /*5270*/  VIADD R17, R16, 0x1 ;  /* 0x0000000110117836 */ /* 0x010fca0000000000 */
[----:B------:R4:W-:Y:S02]  /*5280*/  STG.E desc[UR4][R8.64], R17 ;  /* 0x0000001108007986 */ /* 0x0009e4000c101904 */
.L_x_118:
[----:B------:R-:W-:Y:S05]  /*5290*/  BSYNC.RECONVERGENT B2 ;  /* 0x0000000000027941 */ /* 0x000fea0003800200 */
.L_x_117:
[----:B------:R-:W-:Y:S04]  /*52a0*/  BSSY.RECONVERGENT B2, `(.L_x_119) ;  /* 0x000000d000027945 */ /* 0x000fe80003800200 */
[----:B------:R-:W-:Y:S05]  /*52b0*/  @P0 BRA `(.L_x_120) ;  /* 0x00000000002c0947 */ /* 0x000fea0003800000 */
[----:B0---4-:R-:W0:Y:S01]  /*52c0*/  LDC.64 R16, c[0x0][0x3f8] ;  /* 0x0000fe00ff107b82 */ /* 0x011e220000000a00 */
[----:B------:R-:W-:-:S04]  /*52d0*/  IMAD.IADD R19, R6, 0x1, R18 ;  /* 0x0000000106137824 */ /* 0x000fc800078e0212 */
[----:B0-----:R-:W-:-:S05]  /*52e0*/  IMAD.WIDE R16, R19, 0x4, R16 ;  /* 0x0000000413107825 */ /* 0x001fca00078e0210 */
[----:B------:R-:W4:Y:S02]  /*52f0*/  LDG.E R18, desc[UR4][R16.64] ;  /* 0x0000000410127981 */ /* 0x000f24000c1e1900 */
[----:B----4-:R-:W-:-:S04]  /*5300*/  IADD3 R19, PT, PT, R18, -0x1, RZ ;  /* 0xffffffff12137810 */ /* 0x010fc80007ffe0ff */
[----:B------:R-:W-:Y:S01]  /*5310*/  ISETP.NE.AND P0, PT, R19, RZ, PT ;  /* 0x000000ff1300720c */ /* 0x000fe20003f05270 */
[----:B------:R0:W-:-:S12]  /*5320*/  STG.E desc[UR4][R16.64], R19 ;  /* 0x0000001310007986 */ /* 0x0001d8000c101904 */
[----:B0-----:R-:W-:Y:S05]  /*5330*/  @P0 BRA `(.L_x_120) ;  /* 0x00000000000c0947 */ /* 0x001fea0003800000 */
[----:B------:R-:W4:Y:S02]  /*5340*/  LDG.E R16, desc[UR4][R14.64] ;  /* 0x000000040e107981 */ /* 0x000f24000c1e1900 */
[----:B----4-:R-:W-:-:S05]  /*5350*/  VIADD R17, R16, 0xffffffff ;  /* 0xffffffff10117836 */ /* 0x010fca0000000000 */
[----:B------:R0:W-:Y:S02]  /*5360*/  STG.E desc[UR4][R14.64], R17 ;  /* 0x000000110e007986 */ /* 0x0001e4000c101904 */
.L_x_120:
[----:B------:R-:W-:Y:S05]  /*5370*/  BSYNC.RECONVERGENT B2 ;  /* 0x0000000000027941 */ /* 0x000fea0003800200 */
.L_x_119:
[----:B------:R-:W-:Y:S05]  /*5380*/  @P2 BRA `(.L_x_101) ;  /* 0x0000000c00142947 */ /* 0x000fea0003800000 */
[----:B0---4-:R-:W3:Y:S02]  /*5390*/  LDC.64 R16, c[0x0][0x3e8] ;  /* 0x0000fa00ff107b82 */ /* 0x011ee40000000a00 */
[----:B---3--:R-:W-:-:S06]  /*53a0*/  IMAD.WIDE R24, R24, 0x4, R16 ;  /* 0x0000000418187825 */ /* 0x008fcc00078e0210 */
[----:B------:R-:W3:Y:S02]  /*53b0*/  LDG.E R24, desc[UR4][R24.64] ;  /* 0x0000000418187981 */ /* 0x000ee4000c1e1900 */
[----:B---3--:R-:W-:-:S13]  /*53c0*/  ISETP.GE.AND P0, PT, R24, 0x2, PT ;  /* 0x000000021800780c */ /* 0x008fda0003f06270 */
[----:B------:R-:W-:Y:S05]  /*53d0*/  @!P0 BRA `(.L_x_101) ;  /* 0x0000000c00008947 */ /* 0x000fea0003800000 */
[----:B------:R-:W3:Y:S02]  /*53e0*/  LDG.E R16, desc[UR4][R12.64] ;  /* 0x000000040c107981 */ /* 0x000ee4000c1e1900 */
[----:B---3--:R-:W-:-:S05]  /*53f0*/  VIADD R17, R16, 0xffffffff ;  /* 0xffffffff10117836 */ /* 0x008fca0000000000 */
[----:B------:R0:W-:Y:S01]  /*5400*/  STG.E desc[UR4][R12.64], R17 ;  /* 0x000000110c007986 */ /* 0x0001e2000c101904 */
[----:B------:R-:W-:-:S13]  /*5410*/  ISETP.NE.AND P0, PT, R17, RZ, PT ;  /* 0x000000ff1100720c */ /* 0x000fda0003f05270 */
[----:B0-----:R-:W-:Y:S05]  /*5420*/  @P0 BRA `(.L_x_101) ;  /* 0x0000000800ec0947 */ /* 0x001fea0003800000 */
[----:B------:R-:W3:Y:S02]  /*5430*/  LDG.E R16, desc[UR4][R14.64] ;  /* 0x000000040e107981 */ /* 0x000ee4000c1e1900 */
[----:B---3--:R-:W-:-:S05]  /*5440*/  VIADD R17, R16, 0xffffffff ;  /* 0xffffffff10117836 */ /* 0x008fca0000000000 */
[----:B------:R0:W-:Y:S01]  /*5450*/  STG.E desc[UR4][R14.64], R17 ;  /* 0x000000110e007986 */ /* 0x0001e2000c101904 */
[----:B------:R-:W-:Y:S05]  /*5460*/  BRA `(.L_x_101) ;  /* 0x0000000800dc7947 */ /* 0x000fea0003800000 */
.L_x_100:
[----:B------:R-:W0:Y:S08]  /*5470*/  LDC.64 R24, c[0x0][0x3a0] ;  /* 0x0000e800ff187b82 */ /* 0x000e300000000a00 */
[----:B------:R-:W1:Y:S01]  /*5480*/  LDC.64 R16, c[0x0][0x418] ;  /* 0x00010600ff107b82 */ /* 0x000e620000000a00 */
[----:B0-----:R-:W-:-:S06]  /*5490*/  IMAD.WIDE R24, R21, 0x4, R24 ;  /* 0x0000000415187825 */ /* 0x001fcc00078e0218 */
[----:B------:R-:W1:Y:S01]  /*54a0*/  LDG.E R24, desc[UR4][R24.64] ;  /* 0x0000000418187981 */ /* 0x000e62000c1e1900 */
[----:B-----5:R-:W-:Y:S01]  /*54b0*/  ISETP.GE.AND P0, PT, R20, 0x1, PT ;  /* 0x000000011400780c */ /* 0x020fe20003f06270 */
[----:B------:R-:W-:Y:S01]  /*54c0*/  BSSY.RELIABLE B2, `(.L_x_121) ;  /* 0x00000a6000027945 */ /* 0x000fe20003800100 */
[----:B-1----:R-:W-:-:S11]  /*54d0*/  IMAD.WIDE R16, R24, 0x4, R16 ;  /* 0x0000000418107825 */ /* 0x002fd600078e0210 */
[----:B------:R-:W-:Y:S05]  /*54e0*/  @!P0 BRA `(.L_x_122) ;  /* 0x00000008008c8947 */ /* 0x000fea0003800000 */
[----:B------:R-:W0:Y:S01]  /*54f0*/  LDC.64 R18, c[0x0][0x3f8] ;  /* 0x0000fe00ff127b82 */ /* 0x000e220000000a00 */
[----:B------:R-:W-:Y:S01]  /*5500*/  ISETP.GE.U32.AND P0, PT, R20, 0x4, PT ;  /* 0x000000041400780c */ /* 0x000fe20003f06070 */
[----:B------:R-:W-:Y:S01]  /*5510*/  IMAD R21, R0, R24, R11 ;  /* 0x0000001800157224 */ /* 0x000fe200078e020b */
[----:B------:R-:W-:Y:S01]  /*5520*/  BSSY.RECONVERGENT B3, `(.L_x_123) ;  /* 0x0000059000037945 */ /* 0x000fe20003800200 */
[----:B------:R-:W-:Y:S01]  /*5530*/  LOP3.LUT R26, R20, 0x3, RZ, 0xc0, !PT ;  /* 0x00000003141a7812 */ /* 0x000fe200078ec0ff */
[----:B------:R-:W-:Y:S01]  /*5540*/  IMAD.MOV.U32 R28, RZ, RZ, RZ ;  /* 0x000000ffff1c7224 */ /* 0x000fe200078e00ff */
[----:B------:R-:W-:Y:S01]  /*5550*/  PRMT R25, RZ, 0x7610, R25 ;  /* 0x00007610ff197816 */ /* 0x000fe20000000019 */
[----:B0-----:R-:W-:-:S07]  /*5560*/  IMAD.WIDE R18, R21, 0x4, R18 ;  /* 0x0000000415127825 */ /* 0x001fce00078e0212 */
[----:B------:R-:W-:Y:S05]  /*5570*/  @!P0 BRA `(.L_x_124) ;  /* 0x00000004004c8947 */ /* 0x000fea0003800000 */
[----:B------:R-:W-:Y:S01]  /*5580*/  LOP3.LUT R28, R20, 0x7ffffffc, RZ, 0xc0, !PT ;  /* 0x7ffffffc141c7812 */ /* 0x000fe200078ec0ff */
[----:B------:R-:W-:Y:S01]  /*5590*/  IMAD.MOV.U32 R29, RZ, RZ, RZ ;  /* 0x000000ffff1d7224 */ /* 0x000fe200078e00ff */
[----:B------:R-:W-:-:S07]  /*55a0*/  PRMT R25, RZ, 0x7610, R25 ;  /* 0x00007610ff197816 */ /* 0x000fce0000000019 */
.L_x_133:
[----:B0-----:R-:W0:Y:S01]  /*55b0*/  LDC.64 R20, c[0x0][0x3d0] ;  /* 0x0000f400ff147b82 */ /* 0x001e220000000a00 */
[----:B-123--:R-:W-:-:S07]  /*55c0*/  IMAD.IADD R31, R27, 0x1, R29 ;  /* 0x000000011b1f7824 */ /* 0x00efce00078e021d */
[----:B------:R-:W1:Y:S01]  /*55d0*/  LDC.64 R22, c[0x0][0x3e8] ;  /* 0x0000fa00ff167b82 */ /* 0x000e620000000a00 */
[----:B0-----:R-:W-:-:S05]  /*55e0*/  IMAD.WIDE R20, R31, 0x4, R20 ;  /* 0x000000041f147825 */ /* 0x001fca00078e0214 */
[----:B------:R-:W2:Y:S01]  /*55f0*/  LDG.E R30, desc[UR4][R20.64] ;  /* 0x00000004141e7981 */ /* 0x000ea2000c1e1900 */
[----:B------:R-:W-:Y:S01]  /*5600*/  BSSY.RECONVERGENT B4, `(.L_x_125) ;  /* 0x000000e000047945 */ /* 0x000fe20003800200 */
[----:B-1----:R-:W-:Y:S01]  /*5610*/  IMAD.WIDE R22, R31, 0x4, R22 ;  /* 0x000000041f167825 */ /* 0x002fe200078e0216 */
[----:B--2---:R-:W-:-:S13]  /*5620*/  ISETP.NE.AND P0, PT, R30, R11, PT ;  /* 0x0000000b1e00720c */ /* 0x004fda0003f05270 */
[----:B------:R-:W-:Y:S05]  /*5630*/  @P0 BRA `(.L_x_126) ;  /* 0x0000000000280947 */ /* 0x000fea0003800000 */
[----:B------:R-:W2:Y:S02]  /*5640*/  LDG.E R30, desc[UR4][R22.64] ;  /* 0x00000004161e7981 */ /* 0x000ea4000c1e1900 */
[----:B--2---:R-:W-:-:S13]  /*5650*/  ISETP.NE.AND P0, PT, R30, 0x1, PT ;  /* 0x000000011e00780c */ /* 0x004fda0003f05270 */
[----:B------:R-:W-:Y:S05]  /*5660*/  @P0 BRA `(.L_x_126) ;  /* 0x00000000001c0947 */ /* 0x000fea0003800000 */
[----:B------:R-:W2:Y:S02]  /*5670*/  LDG.E R30, desc[UR4][R18.64] ;  /* 0x00000004121e7981 */ /* 0x000ea4000c1e1900 */
[C---:B--2---:R-:W-:Y:S02]  /*5680*/  ISETP.NE.AND P0, PT, R30.reuse, RZ, PT ;  /* 0x000000ff1e00720c */ /* 0x044fe40003f05270 */
[----:B------:R-:W-:-:S05]  /*5690*/  IADD3 R31, PT, PT, R30, 0x1, RZ ;  /* 0x000000011e1f7810 */ /* 0x000fca0007ffe0ff */
[----:B------:R0:W-:Y:S06]  /*56a0*/  STG.E desc[UR4][R18.64], R31 ;  /* 0x0000001f12007986 */ /* 0x0001ec000c101904 */
[----:B------:R-:W2:Y:S02]  /*56b0*/  @!P0 LDG.E R30, desc[UR4][R16.64] ;  /* 0x00000004101e8981 */ /* 0x000ea4000c1e1900 */
[----:B--2---:R-:W-:-:S05]  /*56c0*/  @!P0 VIADD R33, R30, 0x1 ;  /* 0x000000011e218836 */ /* 0x004fca0000000000 */
[----:B------:R0:W-:Y:S02]  /*56d0*/  @!P0 STG.E desc[UR4][R16.64], R33 ;  /* 0x0000002110008986 */ /* 0x0001e4000c101904 */
.L_x_126:
[----:B------:R-:W-:Y:S05]  /*56e0*/  BSYNC.RECONVERGENT B4 ;  /* 0x0000000000047941 */ /* 0x000fea0003800200 */
.L_x_125:
[----:B------:R-:W2:Y:S01]  /*56f0*/  LDG.E R30, desc[UR4][R20.64+0x4] ;  /* 0x00000404141e7981 */ /* 0x000ea2000c1e1900 */
[----:B------:R-:W-:Y:S01]  /*5700*/  BSSY.RECONVERGENT B4, `(.L_x_127) ;  /* 0x000000e000047945 */ /* 0x000fe20003800200 */
[----:B--2---:R-:W-:Y:S02]  /*5710*/  ISETP.NE.AND P0, PT, R30, R11, PT ;  /* 0x0000000b1e00720c */ /* 0x004fe40003f05270 */
[----:B------:R1:W5:Y:S11]  /*5720*/  LDG.E R30, desc[UR4][R20.64] ;  /* 0x00000004141e7981 */ /* 0x000376000c1e1900 */
[----:B-1----:R-:W-:Y:S05]  /*5730*/  @P0 BRA `(.L_x_128) ;  /* 0x0000000000280947 */ /* 0x002fea0003800000 */
[----:B0-----:R-:W2:Y:S02]  /*5740*/  LDG.E R31, desc[UR4][R22.64+0x4] ;  /* 0x00000404161f7981 */ /* 0x001ea4000c1e1900 */
[----:B--2---:R-:W-:-:S13]  /*5750*/  ISETP.NE.AND P0, PT, R31, 0x1, PT ;  /* 0x000000011f00780c */ /* 0x004fda0003f05270 */
[----:B------:R-:W-:Y:S05]  /*5760*/  @P0 BRA `(.L_x_128) ;  /* 0x00000000001c0947 */ /* 0x000fea0003800000 */
[----:B------:R-:W2:Y:S02]  /*5770*/  LDG.E R31, desc[UR4][R18.64] ;  /* 0x00000004121f7981 */ /* 0x000ea4000c1e1900 */
[C---:B--2---:R-:W-:Y:S01]  /*5780*/  ISETP.NE.AND P0, PT, R31.reuse, RZ, PT ;  /* 0x000000ff1f00720c */ /* 0x044fe20003f05270 */
[----:B------:R-:W-:-:S05]  /*5790*/  VIADD R31, R31, 0x1 ;  /* 0x000000011f1f7836 */ /* 0x000fca0000000000 */
[----:B------:R1:W-:Y:S07]  /*57a0*/  STG.E desc[UR4][R18.64], R31 ;  /* 0x0000001f12007986 */ /* 0x0003ee000c101904 */
[----:B------:R-:W2:Y:S02]  /*57b0*/  @!P0 LDG.E R32, desc[UR4][R16.64] ;  /* 0x0000000410208981 */ /* 0x000ea4000c1e1900 */
[----:B--2---:R-:W-:-:S05]  /*57c0*/  @!P0 VIADD R33, R32, 0x1 ;  /* 0x0000000120218836 */ /* 0x004fca0000000000 */
[----:B------:R1:W-:Y:S02]  /*57d0*/  @!P0 STG.E desc[UR4][R16.64], R33 ;  /* 0x0000002110008986 */ /* 0x0003e4000c101904 */
.L_x_128:
[----:B------:R-:W-:Y:S05]  /*57e0*/  BSYNC.RECONVERGENT B4 ;  /* 0x0000000000047941 */ /* 0x000fea0003800200 */
.L_x_127:
[----:B------:R-:W2:Y:S01]  /*57f0*/  LDG.E R32, desc[UR4][R20.64+0x8] ;  /* 0x0000080414207981 */ /* 0x000ea2000c1e1900 */
[----:B------:R-:W-:Y:S01]  /*5800*/  BSSY.RECONVERGENT B4, `(.L_x_129) ;  /* 0x000000e000047945 */ /* 0x000fe20003800200 */
[----:B--2---:R-:W-:Y:S02]  /*5810*/  ISETP.NE.AND P0, PT, R32, R11, PT ;  /* 0x0000000b2000720c */ /* 0x004fe40003f05270 */
[----:B------:R2:W5:Y:S11]  /*5820*/  LDG.E R32, desc[UR4][R20.64+0x4] ;  /* 0x0000040414207981 */ /* 0x000576000c1e1900 */
[----:B--2---:R-:W-:Y:S05]  /*5830*/  @P0 BRA `(.L_x_130) ;  /* 0x0000000000280947 */ /* 0x004fea0003800000 */
[----:B01----:R-:W2:Y:S02]  /*5840*/  LDG.E R31, desc[UR4][R22.64+0x8] ;  /* 0x00000804161f7981 */ /* 0x003ea4000c1e1900 */
[----:B--2---:R-:W-:-:S13]  /*5850*/  ISETP.NE.AND P0, PT, R31, 0x1, PT ;  /* 0x000000011f00780c */ /* 0x004fda0003f05270 */
[----:B------:R-:W-:Y:S05]  /*5860*/  @P0 BRA `(.L_x_130) ;  /* 0x00000000001c0947 */ /* 0x000fea0003800000 */
[----:B------:R-:W2:Y:S02]  /*5870*/  LDG.E R31, desc[UR4][R18.64] ;  /* 0x00000004121f7981 */ /* 0x000ea4000c1e1900 */
[C---:B--2---:R-:W-:Y:S01]  /*5880*/  ISETP.NE.AND P0, PT, R31.reuse, RZ, PT ;  /* 0x000000ff1f00720c */ /* 0x044fe20003f05270 */
[----:B------:R-:W-:-:S05]  /*5890*/  VIADD R31, R31, 0x1 ;  /* 0x000000011f1f7836 */ /* 0x000fca0000000000 */
[----:B------:R2:W-:Y:S07]  /*58a0*/  STG.E desc[UR4][R18.64], R31 ;  /* 0x0000001f12007986 */ /* 0x0005ee000c101904 */
[----:B------:R-:W3:Y:S02]  /*58b0*/  @!P0 LDG.E R33, desc[UR4][R16.64] ;  /* 0x0000000410218981 */ /* 0x000ee4000c1e1900 */
[----:B---3--:R-:W-:-:S05]  /*58c0*/  @!P0 VIADD R33, R33, 0x1 ;  /* 0x0000000121218836 */ /* 0x008fca0000000000 */
[----:B------:R2:W-:Y:S02]  /*58d0*/  @!P0 STG.E desc[UR4][R16.64], R33 ;  /* 0x0000002110008986 */ /* 0x0005e4000c101904 */
.L_x_130:
[----:B------:R-:W-:Y:S05]  /*58e0*/  BSYNC.RECONVERGENT B4 ;  /* 0x0000000000047941 */ /* 0x000fea0003800200 */
.L_x_129:
[----:B------:R-:W3:Y:S04]  /*58f0*/  LDG.E R36, desc[UR4][R20.64+0xc] ;  /* 0x00000c0414247981 */ /* 0x000ee8000c1e1900 */
[----:B------:R4:W5:Y:S01]  /*5900*/  LDG.E R34, desc[UR4][R20.64+0x8] ;  /* 0x0000080414227981 */ /* 0x000962000c1e1900 */
[----:B------:R-:W-:Y:S01]  /*5910*/  BSSY.RECONVERGENT B4, `(.L_x_131) ;  /* 0x000000d000047945 */ /* 0x000fe20003800200 */
[----:B---3--:R-:W-:-:S13]  /*5920*/  ISETP.NE.AND P0, PT, R36, R11, PT ;  /* 0x0000000b2400720c */ /* 0x008fda0003f05270 */
[----:B----4-:R-:W-:Y:S05]  /*5930*/  @P0 BRA `(.L_x_132) ;  /* 0x0000000000280947 */ /* 0x010fea0003800000 */
[----:B------:R-:W3:Y:S02]  /*5940*/  LDG.E R22, desc[UR4][R22.64+0xc] ;  /* 0x00000c0416167981 */ /* 0x000ee4000c1e1900 */
[----:B---3--:R-:W-:-:S13]  /*5950*/  ISETP.NE.AND P0, PT, R22, 0x1, PT ;  /* 0x000000011600780c */ /* 0x008fda0003f05270 */
[----:B------:R-:W-:Y:S05]  /*5960*/  @P0 BRA `(.L_x_132) ;  /* 0x00000000001c0947 */ /* 0x000fea0003800000 */
[----:B------:R-:W3:Y:S02]  /*5970*/  LDG.E R22, desc[UR4][R18.64] ;  /* 0x0000000412167981 */ /* 0x000ee4000c1e1900 */
[C---:B---3--:R-:W-:Y:S01]  /*5980*/  ISETP.NE.AND P0, PT, R22.reuse, RZ, PT ;  /* 0x000000ff1600720c */ /* 0x048fe20003f05270 */
[----:B------:R-:W-:-:S05]  /*5990*/  VIADD R23, R22, 0x1 ;  /* 0x0000000116177836 */ /* 0x000fca0000000000 */
[----:B------:R3:W-:Y:S07]  /*59a0*/  STG.E desc[UR4][R18.64], R23 ;  /* 0x0000001712007986 */ /* 0x0007ee000c101904 */
[----:B------:R-:W0:Y:S02]  /*59b0*/  @!P0 LDG.E R22, desc[UR4][R16.64] ;  /* 0x0000000410168981 */ /* 0x000e24000c1e1900 */
[----:B012---:R-:W-:-:S05]  /*59c0*/  @!P0 IADD3 R31, PT, PT, R22, 0x1, RZ ;  /* 0x00000001161f8810 */ /* 0x007fca0007ffe0ff */
[----:B------:R3:W-:Y:S02]  /*59d0*/  @!P0 STG.E desc[UR4][R16.64], R31 ;  /* 0x0000001f10008986 */ /* 0x0007e4000c101904 */
.L_x_132:
[----:B------:R-:W-:Y:S05]  /*59e0*/  BSYNC.RECONVERGENT B4 ;  /* 0x0000000000047941 */ /* 0x000fea0003800200 */
.L_x_131:
[----:B------:R-:W4:Y:S01]  /*59f0*/  LDG.E R20, desc[UR4][R20.64+0xc] ;  /* 0x00000c0414147981 */ /* 0x000f22000c1e1900 */
[-C--:B-----5:R-:W-:Y:S01]  /*5a00*/  ISETP.NE.AND P0, PT, R30, R7.reuse, PT ;  /* 0x000000071e00720c */ /* 0x0a0fe20003f05270 */
[----:B------:R-:W-:Y:S01]  /*5a10*/  VIADD R29, R29, 0x4 ;  /* 0x000000041d1d7836 */ /* 0x000fe20000000000 */
[-C--:B------:R-:W-:Y:S02]  /*5a20*/  ISETP.NE.AND P1, PT, R32, R7.reuse, PT ;  /* 0x000000072000720c */ /* 0x080fe40003f25270 */
[----:B------:R-:W-:Y:S02]  /*5a30*/  SEL R25, R25, 0x1, P0 ;  /* 0x0000000119197807 */ /* 0x000fe40000000000 */
[----:B------:R-:W-:Y:S02]  /*5a40*/  ISETP.NE.AND P0, PT, R34, R7, PT ;  /* 0x000000072200720c */ /* 0x000fe40003f05270 */
[----:B------:R-:W-:-:S04]  /*5a50*/  SEL R25, R25, 0x1, P1 ;  /* 0x0000000119197807 */ /* 0x000fc80000800000 */
[----:B------:R-:W-:Y:S02]  /*5a60*/  SEL R25, R25, 0x1, P0 ;  /* 0x0000000119197807 */ /* 0x000fe40000000000 */
[----:B------:R-:W-:Y:S02]  /*5a70*/  ISETP.NE.AND P0, PT, R29, R28, PT ;  /* 0x0000001c1d00720c */ /* 0x000fe40003f05270 */
[----:B----4-:R-:W-:-:S04]  /*5a80*/  ISETP.NE.AND P1, PT, R20, R7, PT ;  /* 0x000000071400720c */ /* 0x010fc80003f25270 */
[----:B------:R-:W-:-:S07]  /*5a90*/  SEL R25, R25, 0x1, P1 ;  /* 0x0000000119197807 */ /* 0x000fce0000800000 */
[----:B------:R-:W-:Y:S05]  /*5aa0*/  @P0 BRA `(.L_x_133) ;  /* 0xfffffff800c00947 */ /* 0x000fea000383ffff */
.L_x_124:
[----:B------:R-:W-:Y:S05]  /*5ab0*/  BSYNC.RECONVERGENT B3 ;  /* 0x0000000000037941 */ /* 0x000fea0003800200 */
.L_x_123:
[----:B------:R-:W-:Y:S01]  /*5ac0*/  ISETP.NE.AND P0, PT, R26, RZ, PT ;  /* 0x000000ff1a00720c */ /* 0x000fe20003f05270 */
[----:B------:R-:W-:-:S12]  /*5ad0*/  BSSY.RECONVERGENT B3, `(.L_x_134) ;  /* 0x0000041000037945 */ /* 0x000fd80003800200 */
[----:B------:R-:W-:Y:S05]  /*5ae0*/  @!P0 BRA `(.L_x_135) ;  /* 0x0000000000fc8947 */ /* 0x000fea0003800000 */
[----:B------:R-:W4:Y:S01]  /*5af0*/  LDC.64 R20, c[0x0][0x3d0] ;  /* 0x0000f400ff147b82 */ /* 0x000f220000000a00 */
[----:B------:R-:W-:-:S07]  /*5b00*/  IMAD.IADD R27, R27, 0x1, R28 ;  /* 0x000000011b1b7824 */ /* 0x000fce00078e021c */
[----:B---3--:R-:W3:Y:S01]  /*5b10*/  LDC.64 R22, c[0x0][0x3e8] ;  /* 0x0000fa00ff167b82 */ /* 0x008ee20000000a00 */
[----:B----4-:R-:W-:-:S05]  /*5b20*/  IMAD.WIDE R20, R27, 0x4, R20 ;  /* 0x000000041b147825 */ /* 0x010fca00078e0214 */
[----:B------:R-:W4:Y:S01]  /*5b30*/  LDG.E R28, desc[UR4][R20.64] ;  /* 0x00000004141c7981 */ /* 0x000f22000c1e1900 */
[----:B------:R-:W-:Y:S01]  /*5b40*/  BSSY.RECONVERGENT B4, `(.L_x_136) ;  /* 0x000000e000047945 */ /* 0x000fe20003800200 */
[----:B---3--:R-:W-:Y:S01]  /*5b50*/  IMAD.WIDE R22, R27, 0x4, R22 ;  /* 0x000000041b167825 */ /* 0x008fe200078e0216 */
[----:B----4-:R-:W-:-:S13]  /*5b60*/  ISETP.NE.AND P0, PT, R28, R11, PT ;  /* 0x0000000b1c00720c */ /* 0x010fda0003f05270 */
[----:B------:R-:W-:Y:S05]  /*5b70*/  @P0 BRA `(.L_x_137) ;  /* 0x0000000000280947 */ /* 0x000fea0003800000 */
[----:B------:R-:W3:Y:S02]  /*5b80*/  LDG.E R27, desc[UR4][R22.64] ;  /* 0x00000004161b7981 */ /* 0x000ee4000c1e1900 */
[----:B---3--:R-:W-:-:S13]  /*5b90*/  ISETP.NE.AND P0, PT, R27, 0x1, PT ;  /* 0x000000011b00780c */ /* 0x008fda0003f05270 */
[----:B------:R-:W-:Y:S05]  /*5ba0*/  @P0 BRA `(.L_x_137) ;  /* 0x00000000001c0947 */ /* 0x000fea0003800000 */
[----:B------:R-:W3:Y:S02]  /*5bb0*/  LDG.E R27, desc[UR4][R18.64] ;  /* 0x00000004121b7981 */ /* 0x000ee4000c1e1900 */
[C---:B---3--:R-:W-:Y:S01]  /*5bc0*/  ISETP.NE.AND P0, PT, R27.reuse, RZ, PT ;  /* 0x000000ff1b00720c */ /* 0x048fe20003f05270 */
[----:B------:R-:W-:-:S05]  /*5bd0*/  VIADD R27, R27, 0x1 ;  /* 0x000000011b1b7836 */ /* 0x000fca0000000000 */
[----:B------:R3:W-:Y:S07]  /*5be0*/  STG.E desc[UR4][R18.64], R27 ;  /* 0x0000001b12007986 */ /* 0x0007ee000c101904 */
[----:B------:R-:W4:Y:S02]  /*5bf0*/  @!P0 LDG.E R28, desc[UR4][R16.64] ;  /* 0x00000004101c8981 */ /* 0x000f24000c1e1900 */
[----:B----4-:R-:W-:-:S05]  /*5c00*/  @!P0 VIADD R29, R28, 0x1 ;  /* 0x000000011c1d8836 */ /* 0x010fca0000000000 */
[----:B------:R3:W-:Y:S02]  /*5c10*/  @!P0 STG.E desc[UR4][R16.64], R29 ;  /* 0x0000001d10008986 */ /* 0x0007e4000c101904 */
.L_x_137:
[----:B------:R-:W-:Y:S05]  /*5c20*/  BSYNC.RECONVERGENT B4 ;  /* 0x0000000000047941 */ /* 0x000fea0003800200 */
.L_x_136:
[----:B------:R-:W4:Y:S01]  /*5c30*/  LDG.E R28, desc[UR4][R20.64] ;  /* 0x00000004141c7981 */ /* 0x000f22000c1e1900 */
[----:B------:R-:W-:Y:S02]  /*5c40*/  ISETP.NE.AND P1, PT, R26, 0x1, PT ;  /* 0x000000011a00780c */ /* 0x000fe40003f25270 */
[----:B----4-:R-:W-:-:S04]  /*5c50*/  ISETP.NE.AND P0, PT, R28, R7, PT ;  /* 0x000000071c00720c */ /* 0x010fc80003f05270 */
[----:B------:R-:W-:-:S07]  /*5c60*/  SEL R25, R25, 0x1, P0 ;  /* 0x0000000119197807 */ /* 0x000fce0000000000 */
[----:B------:R-:W-:Y:S05]  /*5c70*/  @!P1 BRA `(.L_x_135) ;  /* 0x0000000000989947 */ /* 0x000fea0003800000 */
[----:B------:R-:W4:Y:S01]  /*5c80*/  LDG.E R28, desc[UR4][R20.64+0x4] ;  /* 0x00000404141c7981 */ /* 0x000f22000c1e1900 */
[----:B------:R-:W-:Y:S01]  /*5c90*/  BSSY.RECONVERGENT B4, `(.L_x_138) ;  /* 0x000000d000047945 */ /* 0x000fe20003800200 */
[----:B----4-:R-:W-:-:S13]  /*5ca0*/  ISETP.NE.AND P0, PT, R28, R11, PT ;  /* 0x0000000b1c00720c */ /* 0x010fda0003f05270 */
[----:B------:R-:W-:Y:S05]  /*5cb0*/  @P0 BRA `(.L_x_139) ;  /* 0x0000000000280947 */ /* 0x000fea0003800000 */
[----:B---3--:R-:W3:Y:S02]  /*5cc0*/  LDG.E R27, desc[UR4][R22.64+0x4] ;  /* 0x00000404161b7981 */ /* 0x008ee4000c1e1900 */
[----:B---3--:R-:W-:-:S13]  /*5cd0*/  ISETP.NE.AND P0, PT, R27, 0x1, PT ;  /* 0x000000011b00780c */ /* 0x008fda0003f05270 */
[----:B------:R-:W-:Y:S05]  /*5ce0*/  @P0 BRA `(.L_x_139) ;  /* 0x00000000001c0947 */ /* 0x000fea0003800000 */
[----:B------:R-:W3:Y:S02]  /*5cf0*/  LDG.E R27, desc[UR4][R18.64] ;  /* 0x00000004121b7981 */ /* 0x000ee4000c1e1900 */
[C---:B---3--:R-:W-:Y:S01]  /*5d00*/  ISETP.NE.AND P0, PT, R27.reuse, RZ, PT ;  /* 0x000000ff1b00720c */ /* 0x048fe20003f05270 */
[----:B------:R-:W-:-:S05]  /*5d10*/  VIADD R27, R27, 0x1 ;  /* 0x000000011b1b7836 */ /* 0x000fca0000000000 */
[----:B------:R4:W-:Y:S07]  /*5d20*/  STG.E desc[UR4][R18.64], R27 ;  /* 0x0000001b12007986 */ /* 0x0009ee000c101904 */
[----:B------:R-:W3:Y:S02]  /*5d30*/  @!P0 LDG.E R28, desc[UR4][R16.64] ;  /* 0x00000004101c8981 */ /* 0x000ee4000c1e1900 */
[----:B---3--:R-:W-:-:S05]  /*5d40*/  @!P0 VIADD R29, R28, 0x1 ;  /* 0x000000011c1d8836 */ /* 0x008fca0000000000 */
[----:B------:R4:W-:Y:S02]  /*5d50*/  @!P0 STG.E desc[UR4][R16.64], R29 ;  /* 0x0000001d10008986 */ /* 0x0009e4000c101904 */
.L_x_139:
[----:B------:R-:W-:Y:S05]  /*5d60*/  BSYNC.RECONVERGENT B4 ;  /* 0x0000000000047941 */ /* 0x000fea0003800200 */
.L_x_138:
[----:B------:R-:W5:Y:S01]  /*5d70*/  LDG.E R28, desc[UR4][R20.64+0x4] ;  /* 0x00000404141c7981 */ /* 0x000f62000c1e1900 */
[----:B------:R-:W-:Y:S02]  /*5d80*/  ISETP.NE.AND P1, PT, R26, 0x2, PT ;  /* 0x000000021a00780c */ /* 0x000fe40003f25270 */
[----:B-----5:R-:W-:-:S04]  /*5d90*/  ISETP.NE.AND P0, PT, R28, R7, PT ;  /* 0x000000071c00720c */ /* 0x020fc80003f05270 */
[----:B------:R-:W-:-:S07]  /*5da0*/  SEL R25, R25, 0x1, P0 ;  /* 0x0000000119197807 */ /* 0x000fce0000000000 */
[----:B------:R-:W-:Y:S05]  /*5db0*/  @!P1 BRA `(.L_x_135) ;  /* 0x0000000000489947 */ /* 0x000fea0003800000 */
[----:B------:R-:W5:Y:S01]  /*5dc0*/  LDG.E R26, desc[UR4][R20.64+0x8] ;  /* 0x00000804141a7981 */ /* 0x000f62000c1e1900 */
[----:B------:R-:W-:Y:S01]  /*5dd0*/  BSSY.RECONVERGENT B4, `(.L_x_140) ;  /* 0x000000d000047945 */ /* 0x000fe20003800200 */
[----:B-----5:R-:W-:-:S13]  /*5de0*/  ISETP.NE.AND P0, PT, R26, R11, PT ;  /* 0x0000000b1a00720c */ /* 0x020fda0003f05270 */
[----:B------:R-:W-:Y:S05]  /*5df0*/  @P0 BRA `(.L_x_141) ;  /* 0x0000000000280947 */ /* 0x000fea0003800000 */
[----:B------:R-:W5:Y:S02]  /*5e00*/  LDG.E R22, desc[UR4][R22.64+0x8] ;  /* 0x0000080416167981 */ /* 0x000f64000c1e1900 */
[----:B-----5:R-:W-:-:S13]  /*5e10*/  ISETP.NE.AND P0, PT, R22, 0x1, PT ;  /* 0x000000011600780c */ /* 0x020fda0003f05270 */
[----:B------:R-:W-:Y:S05]  /*5e20*/  @P0 BRA `(.L_x_141) ;  /* 0x00000000001c0947 */ /* 0x000fea0003800000 */
[----:B------:R-:W5:Y:S02]  /*5e30*/  LDG.E R22, desc[UR4][R18.64] ;  /* 0x0000000412167981 */ /* 0x000f64000c1e1900 */
[C---:B-----5:R-:W-:Y:S02]  /*5e40*/  ISETP.NE.AND P0, PT, R22.reuse, RZ, PT ;  /* 0x000000ff1600720c */ /* 0x060fe40003f05270 */
[----:B------:R-:W-:-:S05]  /*5e50*/  IADD3 R23, PT, PT, R22, 0x1, RZ ;  /* 0x0000000116177810 */ /* 0x000fca0007ffe0ff */
[----:B------:R0:W-:Y:S06]  /*5e60*/  STG.E desc[UR4][R18.64], R23 ;  /* 0x0000001712007986 */ /* 0x0001ec000c101904 */
[----:B------:R-:W3:Y:S02]  /*5e70*/  @!P0 LDG.E R22, desc[UR4][R16.64] ;  /* 0x0000000410168981 */ /* 0x000ee4000c1e1900 */
[----:B---34-:R-:W-:-:S05]  /*5e80*/  @!P0 VIADD R27, R22, 0x1 ;  /* 0x00000001161b8836 */ /* 0x018fca0000000000 */
[----:B------:R0:W-:Y:S02]  /*5e90*/  @!P0 STG.E desc[UR4][R16.64], R27 ;  /* 0x0000001b10008986 */ /* 0x0001e4000c101904 */
.L_x_141:
[----:B------:R-:W-:Y:S05]  /*5ea0*/  BSYNC.RECONVERGENT B4 ;  /* 0x0000000000047941 */ /* 0x000fea0003800200 */
.L_x_140:
[----:B------:R-:W5:Y:S02]  /*5eb0*/  LDG.E R20, desc[UR4][R20.64+0x8] ;  /* 0x0000080414147981 */ /* 0x000f64000c1e1900 */
[----:B-----5:R-:W-:-:S04]  /*5ec0*/  ISETP.NE.AND P0, PT, R20, R7, PT ;  /* 0x000000071400720c */ /* 0x020fc80003f05270 */
[----:B------:R-:W-:-:S09]  /*5ed0*/  SEL R25, R25, 0x1, P0 ;  /* 0x0000000119197807 */ /* 0x000fd20000000000 */
.L_x_135:
[----:B------:R-:W-:Y:S05]  /*5ee0*/  BSYNC.RECONVERGENT B3 ;  /* 0x0000000000037941 */ /* 0x000fea0003800200 */
.L_x_134:
[----:B------:R-:W-:-:S13]  /*5ef0*/  LOP3.LUT P0, RZ, R25, 0xff, RZ, 0xc0, !PT ;  /* 0x000000ff19ff7812 */ /* 0x000fda000780c0ff */
[----:B------:R-:W-:Y:S05]  /*5f00*/  @P0 BREAK.RELIABLE B2 ;  /* 0x0000000000020942 */ /* 0x000fea0003800100 */
[----:B------:R-:W-:Y:S05]  /*5f10*/  @P0 BRA `(.L_x_101) ;  /* 0x0000000000300947 */ /* 0x000fea0003800000 */
.L_x_122:
[----:B------:R-:W-:Y:S05]  /*5f20*/  BSYNC.RELIABLE B2 ;  /* 0x0000000000027941 */ /* 0x000fea0003800100 */
.L_x_121:
[----:B01234-:R-:W0:Y:S01]  /*5f30*/  LDC.64 R18, c[0x0][0x3f8] ;  /* 0x0000fe00ff127b82 */ /* 0x01fe220000000a00 */
[----:B------:R-:W-:-:S04]  /*5f40*/  IMAD R21, R0, R24, R7 ;  /* 0x0000001800157224 */ /* 0x000fc800078e0207 */
        /* <DEDUP_REMOVED lines=9> */
.L_x_101:
[----:B------:R-:W-:Y:S05]  /*5fe0*/  BSYNC.RECONVERGENT B1 ;  /* 0x0000000000017941 */ /* 0x000fea0003800200 */
.L_x_99:
[----:B------:R-:W-:-:S05]  /*5ff0*/  VIADD R4, R4, 0x1 ;  /* 0x0000000104047836 */ /* 0x000fca0000000000 */
[----:B------:R-:W-:-:S13]  /*6000*/  ISETP.NE.AND P0, PT, R4, R5, PT ;  /* 0x000000050400720c */ /* 0x000fda0003f05270 */
[----:B------:R-:W-:Y:S05]  /*6010*/  @P0 BRA `(.L_x_142) ;  /* 0xffffffe8003c0947 */ /* 0x000fea000383ffff */
.L_x_57:
[----:B------:R-:W-:Y:S05]  /*6020*/  BSYNC.RECONVERGENT B0 ;  /* 0x0000000000007941 */ /* 0x000fea0003800200 */
.L_x_56:
[----:B------:R-:W0:Y:S08]  /*6030*/  LDC.64 R4, c[0x0][0x420] ;  /* 0x00010800ff047b82 */ /* 0x000e300000000a00 */
[----:B012345:R-:W0:Y:S01]  /*6040*/  LDC.64 R6, c[0x0][0x3a8] ;  /* 0x0000ea00ff067b82 */ /* 0x03fe220000000a00 */
[----:B------:R-:W2:Y:S04]  /*6050*/  LDG.E R5, desc[UR4][R4.64] ;  /* 0x0000000404057981 */ /* 0x000ea8000c1e1900 */
[----:B0-----:R-:W3:Y:S01]  /*6060*/  LDG.E R7, desc[UR4][R6.64] ;  /* 0x0000000406077981 */ /* 0x001ee2000c1e1900 */
[----:B--2---:R-:W-:-:S05]  /*6070*/  IMAD.IADD R2, R5, 0x1, R2 ;  /* 0x0000000105027824 */ /* 0x004fca00078e0202 */
[----:B---3--:R-:W-:-:S13]  /*6080*/  ISETP.GE.AND P0, PT, R2, R7, PT ;  /* 0x000000070200720c */ /* 0x008fda0003f06270 */
[----:B------:R-:W-:Y:S05]  /*6090*/  @!P0 BRA `(.L_x_143) ;  /* 0xffffffa0000c8947 */ /* 0x000fea000383ffff */
[----:B------:R-:W-:Y:S05]  /*60a0*/  EXIT ;  /* 0x000000000000794d */ /* 0x000fea0003800000 */
.L_x_144:
[----:B------:R-:W-:-:S00]  /*60b0*/  BRA `(.L_x_144) ;  /* 0xfffffffc00fc7947 */ /* 0x000fc0000383ffff */
[----:B------:R-:W-:-:S00]  /*60c0*/  NOP ;  /* 0x0000000000007918 */ /* 0x000fc00000000000 */
        /* <DEDUP_REMOVED lines=11> */
.L_x_145:


//--------------------- .nv.shared.reserved.0     --------------------------
	.section	.nv.shared.reserved.0,"aw",@nobits
	.weak		__nv_reservedSMEM_offset_0_alias
	.size		__nv_reservedSMEM_offset_0_alias, 0, 64
	.other		__nv_reservedSMEM_offset_0_alias,@"STO_CUDA_RESERVED_SHARED STV_DEFAULT"
__nv_reservedSMEM_offset_0_alias:
	.zero		0
	.zero		64


//--------------------- .nv.constant0._Z25gpu_ref_optimized_threadsPiS_S_S_S_S_PjS0_S0_S_S_S_S_S_S_S_S_S_S_S_S_ --------------------------
	.section	.nv.constant0._Z25gpu_ref_optimized_threadsPiS_S_S_S_S_PjS0_S0_S_S_S_S_S_S_S_S_S_S_S_S_,"a",@progbits
	.sectionflags	@""
	.align	4
.nv.constant0._Z25gpu_ref_optimized_threadsPiS_S_S_S_S_PjS0_S0_S_S_S_S_S_S_S_S_S_S_S_S_:
	.zero		1064


//--------------------- SYMBOLS --------------------------

	.type		.nv.reservedSmem.offset0,@object
	.size		.nv.reservedSmem.offset0,0x4
